	.target	sm_100a

	.elftype	@"ET_EXEC"


//--------------------- .note.nv.tkinfo           --------------------------
	.section	.note.nv.tkinfo,"",@"SHT_NOTE"
	.sectionflags	@"SHF_NOTE_NV_TKINFO"
	.tkinfo
        /*0018*/ 	.word	0x00000002
        /*0030*/ 	.string	""
        /*0030*/ 	.string	"ptxas"
        /*0030*/ 	.string	"Cuda compilation tools, release 13.0, V13.0.88"
        /*0030*/ 	.string	"Build cuda_13.0.r13.0/compiler.36424714_0"
        /*0030*/ 	.string	"-arch sm_100a -m 64 "



//--------------------- .note.nv.cuinfo           --------------------------
	.section	.note.nv.cuinfo,"",@"SHT_NOTE"
	.sectionflags	@"SHF_NOTE_NV_CUINFO"
        /*0018*/ 	.short	0x0002
        /*001a*/ 	.short	0x0064
        /*001c*/ 	.short	0x0082
	.zero		2


//--------------------- .nv.info                  --------------------------
	.section	.nv.info,"",@"SHT_CUDA_INFO"
	.align	4


	//----- nvinfo : EIATTR_REGCOUNT
	.align		4
        /*0000*/ 	.byte	0x04, 0x2f
        /*0002*/ 	.short	(.L_19 - .L_18)
	.align		4
.L_18:
        /*0004*/ 	.word	index@(_ZN7cutlass13device_kernelINS_4gemm6kernel13GemmUniversalIN4cute5tupleIJiiiiEEENS1_10collective13CollectiveMmaINS1_35MainloopSm100TmaUmmaWarpSpecializedILi13ELi2ELi4ENS5_IJNS4_1CILi8EEENSA_ILi1EEESC_EEEEENS5_IJNSA_ILi128EEESF_NSA_ILi64EEEEEENS_10bfloat16_tENS5_IJlSC_lEEESI_SJ_NS4_8TiledMMAINS4_8MMA_AtomIJNS4_26SM100_MMA_F16BF16_2x1SM_SSISI_SI_fLi128ELi128ELNS4_4UMMA5MajorE0ELSO_0ELNSN_7ScaleInE0ELSP_0EEEEEENS4_6LayoutINS5_IJSC_SC_SC_EEENS5_IJNSA_ILi0EEESU_SU_EEEEENS5_IJNS4_10UnderscoreESX_SX_EEEEENS4_18SM100_TMA_2SM_LOADENS4_14ComposedLayoutINS4_7SwizzleILi3ELi4ELi3EEENS4_18smem_ptr_flag_bitsILi16EEENSS_INS5_IJSB_SG_EEENS5_IJSG_SC_EEEEEEEvNS4_8identityENS4_28SM100_TMA_2SM_LOAD_MULTICASTES19_vS1A_EENS_8epilogue10collective18CollectiveEpilogueINS1D_23Sm100TmaWarpSpecializedILi4ELi2ELi16ELb1ELb0EEEJNS5_IJSG_SF_SG_EEENS5_IJNSS_ISG_SC_EENSS_INS5_IJNSA_ILi16EEENSA_ILi2EEEEEENS5_IJSC_SG_EEEEEEEESI_SJ_SI_SJ_NS1D_6fusion15FusionCallbacksIS1H_NS1Q_17LinearCombinationISI_fSI_fLNS_15FloatRoundStyleE2EEES1I_S1P_JEEENS4_5SM1004TMEM4LOAD26SM100_TMEM_LOAD_32dp32b16xENS4_13SM90_TMA_LOADENS11_INS12_ILi1ELi4ELi3EEES15_NSS_INS5_IJSB_S1K_EEENS5_IJS1K_SC_EEEEEEENS4_39AutoVectorizingCopyWithAssumedAlignmentILi128EEENS4_14SM90_TMA_STOREES25_S27_S27_EEEvvEEEEvNT_6ParamsE)
        /*0008*/ 	.word	0x00000044


	//----- nvinfo : EIATTR_FRAME_SIZE
	.align		4
.L_19:
        /*000c*/ 	.byte	0x04, 0x11
        /*000e*/ 	.short	(.L_21 - .L_20)
	.align		4
.L_20:
        /*0010*/ 	.word	index@($__internal_2_$__cuda_sm10x_tcgen05_guardrail_trap_unallocated_columns_being_dealloced)
        /*0014*/ 	.word	0x00000000


	//----- nvinfo : EIATTR_FRAME_SIZE
	.align		4
.L_21:
        /*0018*/ 	.byte	0x04, 0x11
        /*001a*/ 	.short	(.L_23 - .L_22)
	.align		4
.L_22:
        /*001c*/ 	.word	index@($__internal_1_$__cuda_sm10x_tcgen05_guardrail_trap_phase_invalid_during_alloc)
        /*0020*/ 	.word	0x00000000


	//----- nvinfo : EIATTR_FRAME_SIZE
	.align		4
.L_23:
        /*0024*/ 	.byte	0x04, 0x11
        /*0026*/ 	.short	(.L_25 - .L_24)
	.align		4
.L_24:
        /*0028*/ 	.word	index@($__internal_0_$__cuda_sm10x_tcgen05_guardrail_trap_col_being_dealloced_not_returned_by_alloc)
        /*002c*/ 	.word	0x00000000


	//----- nvinfo : EIATTR_FRAME_SIZE
	.align		4
.L_25:
        /*0030*/ 	.byte	0x04, 0x11
        /*0032*/ 	.short	(.L_27 - .L_26)
	.align		4
.L_26:
        /*0034*/ 	.word	index@(_ZN7cutlass13device_kernelINS_4gemm6kernel13GemmUniversalIN4cute5tupleIJiiiiEEENS1_10collective13CollectiveMmaINS1_35MainloopSm100TmaUmmaWarpSpecializedILi13ELi2ELi4ENS5_IJNS4_1CILi8EEENSA_ILi1EEESC_EEEEENS5_IJNSA_ILi128EEESF_NSA_ILi64EEEEEENS_10bfloat16_tENS5_IJlSC_lEEESI_SJ_NS4_8TiledMMAINS4_8MMA_AtomIJNS4_26SM100_MMA_F16BF16_2x1SM_SSISI_SI_fLi128ELi128ELNS4_4UMMA5MajorE0ELSO_0ELNSN_7ScaleInE0ELSP_0EEEEEENS4_6LayoutINS5_IJSC_SC_SC_EEENS5_IJNSA_ILi0EEESU_SU_EEEEENS5_IJNS4_10UnderscoreESX_SX_EEEEENS4_18SM100_TMA_2SM_LOADENS4_14ComposedLayoutINS4_7SwizzleILi3ELi4ELi3EEENS4_18smem_ptr_flag_bitsILi16EEENSS_INS5_IJSB_SG_EEENS5_IJSG_SC_EEEEEEEvNS4_8identityENS4_28SM100_TMA_2SM_LOAD_MULTICASTES19_vS1A_EENS_8epilogue10collective18CollectiveEpilogueINS1D_23Sm100TmaWarpSpecializedILi4ELi2ELi16ELb1ELb0EEEJNS5_IJSG_SF_SG_EEENS5_IJNSS_ISG_SC_EENSS_INS5_IJNSA_ILi16EEENSA_ILi2EEEEEENS5_IJSC_SG_EEEEEEEESI_SJ_SI_SJ_NS1D_6fusion15FusionCallbacksIS1H_NS1Q_17LinearCombinationISI_fSI_fLNS_15FloatRoundStyleE2EEES1I_S1P_JEEENS4_5SM1004TMEM4LOAD26SM100_TMEM_LOAD_32dp32b16xENS4_13SM90_TMA_LOADENS11_INS12_ILi1ELi4ELi3EEES15_NSS_INS5_IJSB_S1K_EEENS5_IJS1K_SC_EEEEEEENS4_39AutoVectorizingCopyWithAssumedAlignmentILi128EEENS4_14SM90_TMA_STOREES25_S27_S27_EEEvvEEEEvNT_6ParamsE)
        /*0038*/ 	.word	0x00000000


	//----- nvinfo : EIATTR_MIN_STACK_SIZE
	.align		4
.L_27:
        /*003c*/ 	.byte	0x04, 0x12
        /*003e*/ 	.short	(.L_29 - .L_28)
	.align		4
.L_28:
        /*0040*/ 	.word	index@(_ZN7cutlass13device_kernelINS_4gemm6kernel13GemmUniversalIN4cute5tupleIJiiiiEEENS1_10collective13CollectiveMmaINS1_35MainloopSm100TmaUmmaWarpSpecializedILi13ELi2ELi4ENS5_IJNS4_1CILi8EEENSA_ILi1EEESC_EEEEENS5_IJNSA_ILi128EEESF_NSA_ILi64EEEEEENS_10bfloat16_tENS5_IJlSC_lEEESI_SJ_NS4_8TiledMMAINS4_8MMA_AtomIJNS4_26SM100_MMA_F16BF16_2x1SM_SSISI_SI_fLi128ELi128ELNS4_4UMMA5MajorE0ELSO_0ELNSN_7ScaleInE0ELSP_0EEEEEENS4_6LayoutINS5_IJSC_SC_SC_EEENS5_IJNSA_ILi0EEESU_SU_EEEEENS5_IJNS4_10UnderscoreESX_SX_EEEEENS4_18SM100_TMA_2SM_LOADENS4_14ComposedLayoutINS4_7SwizzleILi3ELi4ELi3EEENS4_18smem_ptr_flag_bitsILi16EEENSS_INS5_IJSB_SG_EEENS5_IJSG_SC_EEEEEEEvNS4_8identityENS4_28SM100_TMA_2SM_LOAD_MULTICASTES19_vS1A_EENS_8epilogue10collective18CollectiveEpilogueINS1D_23Sm100TmaWarpSpecializedILi4ELi2ELi16ELb1ELb0EEEJNS5_IJSG_SF_SG_EEENS5_IJNSS_ISG_SC_EENSS_INS5_IJNSA_ILi16EEENSA_ILi2EEEEEENS5_IJSC_SG_EEEEEEEESI_SJ_SI_SJ_NS1D_6fusion15FusionCallbacksIS1H_NS1Q_17LinearCombinationISI_fSI_fLNS_15FloatRoundStyleE2EEES1I_S1P_JEEENS4_5SM1004TMEM4LOAD26SM100_TMEM_LOAD_32dp32b16xENS4_13SM90_TMA_LOADENS11_INS12_ILi1ELi4ELi3EEES15_NSS_INS5_IJSB_S1K_EEENS5_IJS1K_SC_EEEEEEENS4_39AutoVectorizingCopyWithAssumedAlignmentILi128EEENS4_14SM90_TMA_STOREES25_S27_S27_EEEvvEEEEvNT_6ParamsE)
        /*0044*/ 	.word	0x00000000
.L_29:


//--------------------- .nv.compat                --------------------------
	.section	.nv.compat,"",@"SHT_CUDA_COMPAT_INFO"
	.align	4
        /*0000*/ 	.byte	0x02, 0x09, 0x01, 0x00, 0x02, 0x02, 0x02, 0x00, 0x02, 0x05, 0x05, 0x00, 0x03, 0x07, 0x01, 0x01
        /*0010*/ 	.byte	0x02, 0x03, 0x01, 0x00, 0x02, 0x06, 0x01, 0x00, 0x04, 0x0b, 0x08, 0x00, 0x09, 0x00, 0x00, 0x00
        /*0020*/ 	.byte	0x00, 0x00, 0x00, 0x00


//--------------------- .nv.info._ZN7cutlass13device_kernelINS_4gemm6kernel13GemmUniversalIN4cute5tupleIJiiiiEEENS1_10collective13CollectiveMmaINS1_35MainloopSm100TmaUmmaWarpSpecializedILi13ELi2ELi4ENS5_IJNS4_1CILi8EEENSA_ILi1EEESC_EEEEENS5_IJNSA_ILi128EEESF_NSA_ILi64EEEEEENS_10bfloat16_tENS5_IJlSC_lEEESI_SJ_NS4_8TiledMMAINS4_8MMA_AtomIJNS4_26SM100_MMA_F16BF16_2x1SM_SSISI_SI_fLi128ELi128ELNS4_4UMMA5MajorE0ELSO_0ELNSN_7ScaleInE0ELSP_0EEEEEENS4_6LayoutINS5_IJSC_SC_SC_EEENS5_IJNSA_ILi0EEESU_SU_EEEEENS5_IJNS4_10UnderscoreESX_SX_EEEEENS4_18SM100_TMA_2SM_LOADENS4_14ComposedLayoutINS4_7SwizzleILi3ELi4ELi3EEENS4_18smem_ptr_flag_bitsILi16EEENSS_INS5_IJSB_SG_EEENS5_IJSG_SC_EEEEEEEvNS4_8identityENS4_28SM100_TMA_2SM_LOAD_MULTICASTES19_vS1A_EENS_8epilogue10collective18CollectiveEpilogueINS1D_23Sm100TmaWarpSpecializedILi4ELi2ELi16ELb1ELb0EEEJNS5_IJSG_SF_SG_EEENS5_IJNSS_ISG_SC_EENSS_INS5_IJNSA_ILi16EEENSA_ILi2EEEEEENS5_IJSC_SG_EEEEEEEESI_SJ_SI_SJ_NS1D_6fusion15FusionCallbacksIS1H_NS1Q_17LinearCombinationISI_fSI_fLNS_15FloatRoundStyleE2EEES1I_S1P_JEEENS4_5SM1004TMEM4LOAD26SM100_TMEM_LOAD_32dp32b16xENS4_13SM90_TMA_LOADENS11_INS12_ILi1ELi4ELi3EEES15_NSS_INS5_IJSB_S1K_EEENS5_IJS1K_SC_EEEEEEENS4_39AutoVectorizingCopyWithAssumedAlignmentILi128EEENS4_14SM90_TMA_STOREES25_S27_S27_EEEvvEEEEvNT_6ParamsE --------------------------
	.section	.nv.info._ZN7cutlass13device_kernelINS_4gemm6kernel13GemmUniversalIN4cute5tupleIJiiiiEEENS1_10collective13CollectiveMmaINS1_35MainloopSm100TmaUmmaWarpSpecializedILi13ELi2ELi4ENS5_IJNS4_1CILi8EEENSA_ILi1EEESC_EEEEENS5_IJNSA_ILi128EEESF_NSA_ILi64EEEEEENS_10bfloat16_tENS5_IJlSC_lEEESI_SJ_NS4_8TiledMMAINS4_8MMA_AtomIJNS4_26SM100_MMA_F16BF16_2x1SM_SSISI_SI_fLi128ELi128ELNS4_4UMMA5MajorE0ELSO_0ELNSN_7ScaleInE0ELSP_0EEEEEENS4_6LayoutINS5_IJSC_SC_SC_EEENS5_IJNSA_ILi0EEESU_SU_EEEEENS5_IJNS4_10UnderscoreESX_SX_EEEEENS4_18SM100_TMA_2SM_LOADENS4_14ComposedLayoutINS4_7SwizzleILi3ELi4ELi3EEENS4_18smem_ptr_flag_bitsILi16EEENSS_INS5_IJSB_SG_EEENS5_IJSG_SC_EEEEEEEvNS4_8identityENS4_28SM100_TMA_2SM_LOAD_MULTICASTES19_vS1A_EENS_8epilogue10collective18CollectiveEpilogueINS1D_23Sm100TmaWarpSpecializedILi4ELi2ELi16ELb1ELb0EEEJNS5_IJSG_SF_SG_EEENS5_IJNSS_ISG_SC_EENSS_INS5_IJNSA_ILi16EEENSA_ILi2EEEEEENS5_IJSC_SG_EEEEEEEESI_SJ_SI_SJ_NS1D_6fusion15FusionCallbacksIS1H_NS1Q_17LinearCombinationISI_fSI_fLNS_15FloatRoundStyleE2EEES1I_S1P_JEEENS4_5SM1004TMEM4LOAD26SM100_TMEM_LOAD_32dp32b16xENS4_13SM90_TMA_LOADENS11_INS12_ILi1ELi4ELi3EEES15_NSS_INS5_IJSB_S1K_EEENS5_IJS1K_SC_EEEEEEENS4_39AutoVectorizingCopyWithAssumedAlignmentILi128EEENS4_14SM90_TMA_STOREES25_S27_S27_EEEvvEEEEvNT_6ParamsE,"",@"SHT_CUDA_INFO"
	.sectionflags	@""
	.align	4


	//----- nvinfo : EIATTR_CUDA_API_VERSION
	.align		4
        /*0000*/ 	.byte	0x04, 0x37
        /*0002*/ 	.short	(.L_31 - .L_30)
.L_30:
        /*0004*/ 	.word	0x00000082


	//----- nvinfo : EIATTR_KPARAM_INFO
	.align		4
.L_31:
        /*0008*/ 	.byte	0x04, 0x17
        /*000a*/ 	.short	(.L_33 - .L_32)
.L_32:
        /*000c*/ 	.word	0x00000000
        /*0010*/ 	.short	0x0000
        /*0012*/ 	.short	0x0000
        /*0014*/ 	.byte	0x00, 0xf0, 0x01, 0x20


	//----- nvinfo : EIATTR_AT_ENTRY_FRAGMENTS
	.align		4
.L_33:
        /*0018*/ 	.byte	0x04, 0x4f
        /*001a*/ 	.short	(.L_35 - .L_34)


	//   ....[0]....
.L_34:
        /*001c*/ 	.word	0x00000007


	//----- nvinfo : EIATTR_RESERVED_SMEM_USED
	.align		4
.L_35:
        /*0020*/ 	.byte	0x01, 0x41
	.zero		2


	//----- nvinfo : EIATTR_SPARSE_MMA_MASK
	.align		4
        /*0024*/ 	.byte	0x03, 0x50
        /*0026*/ 	.short	0x0000


	//----- nvinfo : EIATTR_TCGEN05_2CTA_USED
	.align		4
        /*0028*/ 	.byte	0x01, 0x52
	.zero		2


	//----- nvinfo : EIATTR_MAXREG_COUNT
	.align		4
        /*002c*/ 	.byte	0x03, 0x1b
        /*002e*/ 	.short	0x00ff


	//----- nvinfo : EIATTR_NUM_BARRIERS
	.align		4
        /*0030*/ 	.byte	0x02, 0x4c
        /*0032*/ 	.byte	0x07
	.zero		1


	//----- nvinfo : EIATTR_EXTERNS
	.align		4
        /*0034*/ 	.byte	0x04, 0x0f
        /*0036*/ 	.short	(.L_37 - .L_36)


	//   ....[0]....
	.align		4
.L_36:
        /*0038*/ 	.word	index@(__assertfail)


	//----- nvinfo : EIATTR_MERCURY_ISA_VERSION
	.align		4
.L_37:
        /*003c*/ 	.byte	0x03, 0x5f
        /*003e*/ 	.short	0x0101


	//----- nvinfo : EIATTR_INT_WARP_WIDE_INSTR_OFFSETS
	.align		4
        /*0040*/ 	.byte	0x04, 0x31
        /*0042*/ 	.short	(.L_39 - .L_38)


	//   ....[0]....
.L_38:
        /*0044*/ 	.word	0x00000ec0


	//   ....[1]....
        /*0048*/ 	.word	0x00000f60


	//   ....[2]....
        /*004c*/ 	.word	0x00004990


	//   ....[3]....
        /*0050*/ 	.word	0x000049c0


	//   ....[4]....
        /*0054*/ 	.word	0x000049e0


	//   ....[5]....
        /*0058*/ 	.word	0x000055a0


	//   ....[6]....
        /*005c*/ 	.word	0x00005640


	//   ....[7]....
        /*0060*/ 	.word	0x000056f0


	//   ....[8]....
        /*0064*/ 	.word	0x00005770


	//   ....[9]....
        /*0068*/ 	.word	0x00005820


	//   ....[10]....
        /*006c*/ 	.word	0x000058d0


	//   ....[11]....
        /*0070*/ 	.word	0x00005950


	//   ....[12]....
        /*0074*/ 	.word	0x00005a10


	//   ....[13]....
        /*0078*/ 	.word	0x00005ad0


	//   ....[14]....
        /*007c*/ 	.word	0x00005b80


	//   ....[15]....
        /*0080*/ 	.word	0x00005c70


	//   ....[16]....
        /*0084*/ 	.word	0x00005d50


	//----- nvinfo : EIATTR_COOP_GROUP_MASK_REGIDS
	.align		4
.L_39:
        /*0088*/ 	.byte	0x04, 0x29
        /*008a*/ 	.short	(.L_41 - .L_40)


	//   ....[0]....
.L_40:
        /*008c*/ 	.word	0xffffffff


	//   ....[1]....
        /*0090*/ 	.word	0xffffffff


	//   ....[2]....
        /*0094*/ 	.word	0xffffffff


	//   ....[3]....
        /*0098*/ 	.word	0xffffffff


	//   ....[4]....
        /*009c*/ 	.word	0xffffffff


	//   ....[5]....
        /*00a0*/ 	.word	0xffffffff


	//   ....[6]....
        /*00a4*/ 	.word	0xffffffff


	//   ....[7]....
        /*00a8*/ 	.word	0xffffffff


	//   ....[8]....
        /*00ac*/ 	.word	0xffffffff


	//   ....[9]....
        /*00b0*/ 	.word	0xffffffff


	//   ....[10]....
        /*00b4*/ 	.word	0xffffffff


	//   ....[11]....
        /*00b8*/ 	.word	0xffffffff


	//   ....[12]....
        /*00bc*/ 	.word	0xffffffff


	//   ....[13]....
        /*00c0*/ 	.word	0xffffffff


	//----- nvinfo : EIATTR_COOP_GROUP_INSTR_OFFSETS
	.align		4
.L_41:
        /*00c4*/ 	.byte	0x04, 0x28
        /*00c6*/ 	.short	(.L_43 - .L_42)


	//   ....[0]....
.L_42:
        /*00c8*/ 	.word	0x000000b0


	//   ....[1]....
        /*00cc*/ 	.word	0x00000520


	//   ....[2]....
        /*00d0*/ 	.word	0x00000830


	//   ....[3]....
        /*00d4*/ 	.word	0x000009c0


	//   ....[4]....
        /*00d8*/ 	.word	0x00000ab0


	//   ....[5]....
        /*00dc*/ 	.word	0x00000c10


	//   ....[6]....
        /*00e0*/ 	.word	0x00000da0


	//   ....[7]....
        /*00e4*/ 	.word	0x00000fe0


	//   ....[8]....
        /*00e8*/ 	.word	0x000023b0


	//   ....[9]....
        /*00ec*/ 	.word	0x00003770


	//   ....[10]....
        /*00f0*/ 	.word	0x00003c40


	//   ....[11]....
        /*00f4*/ 	.word	0x00003c70


	//   ....[12]....
        /*00f8*/ 	.word	0x00004890


	//   ....[13]....
        /*00fc*/ 	.word	0x00004aa0


	//----- nvinfo : EIATTR_VRC_CTA_INIT_COUNT
	.align		4
.L_43:
        /*0100*/ 	.byte	0x02, 0x4a
        /*0102*/ 	.byte	0x80
	.zero		1


	//----- nvinfo : EIATTR_SYSCALL_OFFSETS
	.align		4
        /*0104*/ 	.byte	0x04, 0x46
        /*0106*/ 	.short	(.L_45 - .L_44)


	//   ....[0]....
.L_44:
        /*0108*/ 	.word	0x000068e0


	//   ....[1]....
        /*010c*/ 	.word	0x000069d0


	//   ....[2]....
        /*0110*/ 	.word	0x00007170


	//   ....[3]....
        /*0114*/ 	.word	0x00007aa0


	//   ....[4]....
        /*0118*/ 	.word	0x00008370


	//   ....[5]....
        /*011c*/ 	.word	0x00008c40


	//----- nvinfo : EIATTR_MBARRIER_INSTR_OFFSETS
	.align		4
.L_45:
        /*0120*/ 	.byte	0x04, 0x39
        /*0122*/ 	.short	(.L_47 - .L_46)


	//   ....[0]....
.L_46:
        /*0124*/ 	.word	0x00000670
        /*0128*/ 	.word	0x000000ff
        /*012c*/ 	.word	0x00000000
        /*0130*/ 	.short	0x0100
        /*0132*/ 	.byte	0x04
	.zero		1


	//   ....[1]....
        /*0134*/ 	.word	0x00000680
        /*0138*/ 	.word	0x000000ff
        /*013c*/ 	.word	0x00000068
        /*0140*/ 	.short	0x0100
        /*0142*/ 	.byte	0x04
	.zero		1


	//   ....[2]....
        /*0144*/ 	.word	0x00000690
        /*0148*/ 	.word	0x000000ff
        /*014c*/ 	.word	0x00000008
        /*0150*/ 	.short	0x0100
        /*0152*/ 	.byte	0x04
	.zero		1


	//   ....[3]....
        /*0154*/ 	.word	0x000006a0
        /*0158*/ 	.word	0x000000ff
        /*015c*/ 	.word	0x00000070
        /*0160*/ 	.short	0x0100
        /*0162*/ 	.byte	0x04
	.zero		1


	//   ....[4]....
        /*0164*/ 	.word	0x000006b0
        /*0168*/ 	.word	0x000000ff
        /*016c*/ 	.word	0x00000010
        /*0170*/ 	.short	0x0100
        /*0172*/ 	.byte	0x04
	.zero		1


	//   ....[5]....
        /*0174*/ 	.word	0x000006c0
        /*0178*/ 	.word	0x000000ff
        /*017c*/ 	.word	0x00000078
        /*0180*/ 	.short	0x0100
        /*0182*/ 	.byte	0x04
	.zero		1


	//   ....[6]....
        /*0184*/ 	.word	0x000006d0
        /*0188*/ 	.word	0x000000ff
        /*018c*/ 	.word	0x00000018
        /*0190*/ 	.short	0x0100
        /*0192*/ 	.byte	0x04
	.zero		1


	//   ....[7]....
        /*0194*/ 	.word	0x000006e0
        /*0198*/ 	.word	0x000000ff
        /*019c*/ 	.word	0x00000080
        /*01a0*/ 	.short	0x0100
        /*01a2*/ 	.byte	0x04
	.zero		1


	//   ....[8]....
        /*01a4*/ 	.word	0x000006f0
        /*01a8*/ 	.word	0x000000ff
        /*01ac*/ 	.word	0x00000020
        /*01b0*/ 	.short	0x0100
        /*01b2*/ 	.byte	0x04
	.zero		1


	//   ....[9]....
        /*01b4*/ 	.word	0x00000700
        /*01b8*/ 	.word	0x000000ff
        /*01bc*/ 	.word	0x00000088
        /*01c0*/ 	.short	0x0100
        /*01c2*/ 	.byte	0x04
	.zero		1


	//   ....[10]....
        /*01c4*/ 	.word	0x00000710
        /*01c8*/ 	.word	0x000000ff
        /*01cc*/ 	.word	0x00000028
        /*01d0*/ 	.short	0x0100
        /*01d2*/ 	.byte	0x04
	.zero		1


	//   ....[11]....
        /*01d4*/ 	.word	0x00000720
        /*01d8*/ 	.word	0x000000ff
        /*01dc*/ 	.word	0x00000090
        /*01e0*/ 	.short	0x0100
        /*01e2*/ 	.byte	0x04
	.zero		1


	//   ....[12]....
        /*01e4*/ 	.word	0x00000730
        /*01e8*/ 	.word	0x000000ff
        /*01ec*/ 	.word	0x00000030
        /*01f0*/ 	.short	0x0100
        /*01f2*/ 	.byte	0x04
	.zero		1


	//   ....[13]....
        /*01f4*/ 	.word	0x00000740
        /*01f8*/ 	.word	0x000000ff
        /*01fc*/ 	.word	0x00000098
        /*0200*/ 	.short	0x0100
        /*0202*/ 	.byte	0x04
	.zero		1


	//   ....[14]....
        /*0204*/ 	.word	0x00000750
        /*0208*/ 	.word	0x000000ff
        /*020c*/ 	.word	0x00000038
        /*0210*/ 	.short	0x0100
        /*0212*/ 	.byte	0x04
	.zero		1


	//   ....[15]....
        /*0214*/ 	.word	0x00000760
        /*0218*/ 	.word	0x000000ff
        /*021c*/ 	.word	0x000000a0
        /*0220*/ 	.short	0x0100
        /*0222*/ 	.byte	0x04
	.zero		1


	//   ....[16]....
        /*0224*/ 	.word	0x00000770
        /*0228*/ 	.word	0x000000ff
        /*022c*/ 	.word	0x00000040
        /*0230*/ 	.short	0x0100
        /*0232*/ 	.byte	0x04
	.zero		1


	//   ....[17]....
        /*0234*/ 	.word	0x00000780
        /*0238*/ 	.word	0x000000ff
        /*023c*/ 	.word	0x000000a8
        /*0240*/ 	.short	0x0100
        /*0242*/ 	.byte	0x04
	.zero		1


	//   ....[18]....
        /*0244*/ 	.word	0x00000790
        /*0248*/ 	.word	0x000000ff
        /*024c*/ 	.word	0x00000048
        /*0250*/ 	.short	0x0100
        /*0252*/ 	.byte	0x04
	.zero		1


	//   ....[19]....
        /*0254*/ 	.word	0x000007a0
        /*0258*/ 	.word	0x000000ff
        /*025c*/ 	.word	0x000000b0
        /*0260*/ 	.short	0x0100
        /*0262*/ 	.byte	0x04
	.zero		1


	//   ....[20]....
        /*0264*/ 	.word	0x000007b0
        /*0268*/ 	.word	0x000000ff
        /*026c*/ 	.word	0x00000050
        /*0270*/ 	.short	0x0100
        /*0272*/ 	.byte	0x04
	.zero		1


	//   ....[21]....
        /*0274*/ 	.word	0x000007c0
        /*0278*/ 	.word	0x000000ff
        /*027c*/ 	.word	0x000000b8
        /*0280*/ 	.short	0x0100
        /*0282*/ 	.byte	0x04
	.zero		1


	//   ....[22]....
        /*0284*/ 	.word	0x000007d0
        /*0288*/ 	.word	0x000000ff
        /*028c*/ 	.word	0x00000058
        /*0290*/ 	.short	0x0100
        /*0292*/ 	.byte	0x04
	.zero		1


	//   ....[23]....
        /*0294*/ 	.word	0x000007e0
        /*0298*/ 	.word	0x000000ff
        /*029c*/ 	.word	0x000000c0
        /*02a0*/ 	.short	0x0100
        /*02a2*/ 	.byte	0x04
	.zero		1


	//   ....[24]....
        /*02a4*/ 	.word	0x000007f0
        /*02a8*/ 	.word	0x000000ff
        /*02ac*/ 	.word	0x00000060
        /*02b0*/ 	.short	0x0100
        /*02b2*/ 	.byte	0x04
	.zero		1


	//   ....[25]....
        /*02b4*/ 	.word	0x00000800
        /*02b8*/ 	.word	0x000000ff
        /*02bc*/ 	.word	0x000000c8
        /*02c0*/ 	.short	0x0100
        /*02c2*/ 	.byte	0x04
	.zero		1


	//   ....[26]....
        /*02c4*/ 	.word	0x00000930
        /*02c8*/ 	.word	0x000000ff
        /*02cc*/ 	.word	0x000000d0
        /*02d0*/ 	.short	0x0100
        /*02d2*/ 	.byte	0x04
	.zero		1


	//   ....[27]....
        /*02d4*/ 	.word	0x00000940
        /*02d8*/ 	.word	0x000000ff
        /*02dc*/ 	.word	0x000000f0
        /*02e0*/ 	.short	0x0100
        /*02e2*/ 	.byte	0x04
	.zero		1


	//   ....[28]....
        /*02e4*/ 	.word	0x00000950
        /*02e8*/ 	.word	0x000000ff
        /*02ec*/ 	.word	0x000000d8
        /*02f0*/ 	.short	0x0100
        /*02f2*/ 	.byte	0x04
	.zero		1


	//   ....[29]....
        /*02f4*/ 	.word	0x00000960
        /*02f8*/ 	.word	0x000000ff
        /*02fc*/ 	.word	0x000000f8
        /*0300*/ 	.short	0x0100
        /*0302*/ 	.byte	0x04
	.zero		1


	//   ....[30]....
        /*0304*/ 	.word	0x00000970
        /*0308*/ 	.word	0x000000ff
        /*030c*/ 	.word	0x000000e0
        /*0310*/ 	.short	0x0100
        /*0312*/ 	.byte	0x04
	.zero		1


	//   ....[31]....
        /*0314*/ 	.word	0x00000980
        /*0318*/ 	.word	0x000000ff
        /*031c*/ 	.word	0x00000100
        /*0320*/ 	.short	0x0100
        /*0322*/ 	.byte	0x04
	.zero		1


	//   ....[32]....
        /*0324*/ 	.word	0x00000990
        /*0328*/ 	.word	0x000000ff
        /*032c*/ 	.word	0x000000e8
        /*0330*/ 	.short	0x0100
        /*0332*/ 	.byte	0x04
	.zero		1


	//   ....[33]....
        /*0334*/ 	.word	0x000009a0
        /*0338*/ 	.word	0x000000ff
        /*033c*/ 	.word	0x00000108
        /*0340*/ 	.short	0x0100
        /*0342*/ 	.byte	0x04
	.zero		1


	//   ....[34]....
        /*0344*/ 	.word	0x00000a80
        /*0348*/ 	.word	0x000000ff
        /*034c*/ 	.word	0x00000110
        /*0350*/ 	.short	0x0100
        /*0352*/ 	.byte	0x06
	.zero		1


	//   ....[35]....
        /*0354*/ 	.word	0x00000a90
        /*0358*/ 	.word	0x000000ff
        /*035c*/ 	.word	0x00000118
        /*0360*/ 	.short	0x0100
        /*0362*/ 	.byte	0x06
	.zero		1


	//   ....[36]....
        /*0364*/ 	.word	0x00000bc0
        /*0368*/ 	.word	0x000000ff
        /*036c*/ 	.word	0x00000120
        /*0370*/ 	.short	0x0100
        /*0372*/ 	.byte	0x06
	.zero		1


	//   ....[37]....
        /*0374*/ 	.word	0x00000bd0
        /*0378*/ 	.word	0x000000ff
        /*037c*/ 	.word	0x00000130
        /*0380*/ 	.short	0x0100
        /*0382*/ 	.byte	0x06
	.zero		1


	//   ....[38]....
        /*0384*/ 	.word	0x00000be0
        /*0388*/ 	.word	0x000000ff
        /*038c*/ 	.word	0x00000128
        /*0390*/ 	.short	0x0100
        /*0392*/ 	.byte	0x06
	.zero		1


	//   ....[39]....
        /*0394*/ 	.word	0x00000bf0
        /*0398*/ 	.word	0x000000ff
        /*039c*/ 	.word	0x00000138
        /*03a0*/ 	.short	0x0100
        /*03a2*/ 	.byte	0x06
	.zero		1


	//   ....[40]....
        /*03a4*/ 	.word	0x00000d10
        /*03a8*/ 	.word	0x000000ff
        /*03ac*/ 	.word	0x00000140
        /*03b0*/ 	.short	0x0100
        /*03b2*/ 	.byte	0x04
	.zero		1


	//   ....[41]....
        /*03b4*/ 	.word	0x00000d20
        /*03b8*/ 	.word	0x000000ff
        /*03bc*/ 	.word	0x00000160
        /*03c0*/ 	.short	0x0100
        /*03c2*/ 	.byte	0x04
	.zero		1


	//   ....[42]....
        /*03c4*/ 	.word	0x00000d30
        /*03c8*/ 	.word	0x000000ff
        /*03cc*/ 	.word	0x00000148
        /*03d0*/ 	.short	0x0100
        /*03d2*/ 	.byte	0x04
	.zero		1


	//   ....[43]....
        /*03d4*/ 	.word	0x00000d40
        /*03d8*/ 	.word	0x000000ff
        /*03dc*/ 	.word	0x00000168
        /*03e0*/ 	.short	0x0100
        /*03e2*/ 	.byte	0x04
	.zero		1


	//   ....[44]....
        /*03e4*/ 	.word	0x00000d50
        /*03e8*/ 	.word	0x000000ff
        /*03ec*/ 	.word	0x00000150
        /*03f0*/ 	.short	0x0100
        /*03f2*/ 	.byte	0x04
	.zero		1


	//   ....[45]....
        /*03f4*/ 	.word	0x00000d60
        /*03f8*/ 	.word	0x000000ff
        /*03fc*/ 	.word	0x00000170
        /*0400*/ 	.short	0x0100
        /*0402*/ 	.byte	0x04
	.zero		1


	//   ....[46]....
        /*0404*/ 	.word	0x00000d70
        /*0408*/ 	.word	0x000000ff
        /*040c*/ 	.word	0x00000158
        /*0410*/ 	.short	0x0100
        /*0412*/ 	.byte	0x04
	.zero		1


	//   ....[47]....
        /*0414*/ 	.word	0x00000d80
        /*0418*/ 	.word	0x000000ff
        /*041c*/ 	.word	0x00000178
        /*0420*/ 	.short	0x0100
        /*0422*/ 	.byte	0x04
	.zero		1


	//   ....[48]....
        /*0424*/ 	.word	0x00000e70
        /*0428*/ 	.word	0x000000ff
        /*042c*/ 	.word	0x00000180
        /*0430*/ 	.short	0x0100
        /*0432*/ 	.byte	0x04
	.zero		1


	//   ....[49]....
        /*0434*/ 	.word	0x00000e80
        /*0438*/ 	.word	0x000000ff
        /*043c*/ 	.word	0x00000190
        /*0440*/ 	.short	0x0100
        /*0442*/ 	.byte	0x04
	.zero		1


	//   ....[50]....
        /*0444*/ 	.word	0x00000e90
        /*0448*/ 	.word	0x000000ff
        /*044c*/ 	.word	0x00000188
        /*0450*/ 	.short	0x0100
        /*0452*/ 	.byte	0x04
	.zero		1


	//   ....[51]....
        /*0454*/ 	.word	0x00000ea0
        /*0458*/ 	.word	0x000000ff
        /*045c*/ 	.word	0x00000198
        /*0460*/ 	.short	0x0100
        /*0462*/ 	.byte	0x04
	.zero		1


	//   ....[52]....
        /*0464*/ 	.word	0x00000fa0
        /*0468*/ 	.word	0x000000ff
        /*046c*/ 	.word	0x000001a0
        /*0470*/ 	.short	0x0100
        /*0472*/ 	.byte	0x06
	.zero		1


	//   ....[53]....
        /*0474*/ 	.word	0x00001bc0
        /*0478*/ 	.word	0x00000000
        /*047c*/ 	.word	0x00000190
        /*0480*/ 	.short	0x010a
        /*0482*/ 	.byte	0xff
	.zero		1


	//   ....[54]....
        /*0484*/ 	.word	0x00001bf0
        /*0488*/ 	.word	0x00000000
        /*048c*/ 	.word	0x00000180
        /*0490*/ 	.short	0x0101
        /*0492*/ 	.byte	0xff
	.zero		1


	//   ....[55]....
        /*0494*/ 	.word	0x00001cb0
        /*0498*/ 	.word	0x000000ff
        /*049c*/ 	.word	0x00000068
        /*04a0*/ 	.short	0x010a
        /*04a2*/ 	.byte	0x04
	.zero		1


	//   ....[56]....
        /*04a4*/ 	.word	0x00001d70
        /*04a8*/ 	.word	0x000000ff
        /*04ac*/ 	.word	0x00000068
        /*04b0*/ 	.short	0x010a
        /*04b2*/ 	.byte	0x21
	.zero		1


	//   ....[57]....
        /*04b4*/ 	.word	0x00001f40
        /*04b8*/ 	.word	0x000000ff
        /*04bc*/ 	.word	0x00000068
        /*04c0*/ 	.short	0x010a
        /*04c2*/ 	.byte	0x07
	.zero		1


	//   ....[58]....
        /*04c4*/ 	.word	0x00002040
        /*04c8*/ 	.word	0x000000ff
        /*04cc*/ 	.word	0x00000118
        /*04d0*/ 	.short	0x0101
        /*04d2*/ 	.byte	0x06
	.zero		1


	//   ....[59]....
        /*04d4*/ 	.word	0x00002060
        /*04d8*/ 	.word	0x000000ff
        /*04dc*/ 	.word	0x00000068
        /*04e0*/ 	.short	0x010a
        /*04e2*/ 	.byte	0x04
	.zero		1


	//   ....[60]....
        /*04e4*/ 	.word	0x000020e0
        /*04e8*/ 	.word	0x000000ff
        /*04ec*/ 	.word	0x00000068
        /*04f0*/ 	.short	0x010a
        /*04f2*/ 	.byte	0x11
	.zero		1


	//   ....[61]....
        /*04f4*/ 	.word	0x00002270
        /*04f8*/ 	.word	0x000000ff
        /*04fc*/ 	.word	0x00000068
        /*0500*/ 	.short	0x010a
        /*0502*/ 	.byte	0x08
	.zero		1


	//   ....[62]....
        /*0504*/ 	.word	0x000023e0
        /*0508*/ 	.word	0x00000003
        /*050c*/ 	.word	0x00000120
        /*0510*/ 	.short	0x010a
        /*0512*/ 	.byte	0xff
	.zero		1


	//   ....[63]....
        /*0514*/ 	.word	0x00002530
        /*0518*/ 	.word	0x00000000
        /*051c*/ 	.word	0x00000000
        /*0520*/ 	.short	0x0101
        /*0522*/ 	.byte	0xff
	.zero		1


	//   ....[64]....
        /*0524*/ 	.word	0x00002ae0
        /*0528*/ 	.word	0x000000ff
        /*052c*/ 	.word	0x00000000
        /*0530*/ 	.short	0x010a
        /*0532*/ 	.byte	0x04
	.zero		1


	//   ....[65]....
        /*0534*/ 	.word	0x00002b70
        /*0538*/ 	.word	0x000000ff
        /*053c*/ 	.word	0x00000000
        /*0540*/ 	.short	0x010a
        /*0542*/ 	.byte	0x05
	.zero		1


	//   ....[66]....
        /*0544*/ 	.word	0x00002c00
        /*0548*/ 	.word	0x000000ff
        /*054c*/ 	.word	0x00000000
        /*0550*/ 	.short	0x010a
        /*0552*/ 	.byte	0x05
	.zero		1


	//   ....[67]....
        /*0554*/ 	.word	0x00002c90
        /*0558*/ 	.word	0x000000ff
        /*055c*/ 	.word	0x00000000
        /*0560*/ 	.short	0x010a
        /*0562*/ 	.byte	0x05
	.zero		1


	//   ....[68]....
        /*0564*/ 	.word	0x00002d20
        /*0568*/ 	.word	0x000000ff
        /*056c*/ 	.word	0x00000000
        /*0570*/ 	.short	0x010a
        /*0572*/ 	.byte	0x05
	.zero		1


	//   ....[69]....
        /*0574*/ 	.word	0x00002db0
        /*0578*/ 	.word	0x000000ff
        /*057c*/ 	.word	0x00000000
        /*0580*/ 	.short	0x010a
        /*0582*/ 	.byte	0x05
	.zero		1


	//   ....[70]....
        /*0584*/ 	.word	0x00002e40
        /*0588*/ 	.word	0x000000ff
        /*058c*/ 	.word	0x00000000
        /*0590*/ 	.short	0x010a
        /*0592*/ 	.byte	0x05
	.zero		1


	//   ....[71]....
        /*0594*/ 	.word	0x00002ed0
        /*0598*/ 	.word	0x000000ff
        /*059c*/ 	.word	0x00000000
        /*05a0*/ 	.short	0x010a
        /*05a2*/ 	.byte	0x05
	.zero		1


	//   ....[72]....
        /*05a4*/ 	.word	0x00002f60
        /*05a8*/ 	.word	0x000000ff
        /*05ac*/ 	.word	0x00000000
        /*05b0*/ 	.short	0x010a
        /*05b2*/ 	.byte	0x05
	.zero		1


	//   ....[73]....
        /*05b4*/ 	.word	0x00002ff0
        /*05b8*/ 	.word	0x000000ff
        /*05bc*/ 	.word	0x00000000
        /*05c0*/ 	.short	0x010a
        /*05c2*/ 	.byte	0x05
	.zero		1


	//   ....[74]....
        /*05c4*/ 	.word	0x00003080
        /*05c8*/ 	.word	0x000000ff
        /*05cc*/ 	.word	0x00000000
        /*05d0*/ 	.short	0x010a
        /*05d2*/ 	.byte	0x05
	.zero		1


	//   ....[75]....
        /*05d4*/ 	.word	0x00003110
        /*05d8*/ 	.word	0x000000ff
        /*05dc*/ 	.word	0x00000000
        /*05e0*/ 	.short	0x010a
        /*05e2*/ 	.byte	0x05
	.zero		1


	//   ....[76]....
        /*05e4*/ 	.word	0x000031b0
        /*05e8*/ 	.word	0x00000000
        /*05ec*/ 	.word	0x00000000
        /*05f0*/ 	.short	0x010a
        /*05f2*/ 	.byte	0xff
	.zero		1


	//   ....[77]....
        /*05f4*/ 	.word	0x000032d0
        /*05f8*/ 	.word	0x00000002
        /*05fc*/ 	.word	0x00000180
        /*0600*/ 	.short	0x010a
        /*0602*/ 	.byte	0xff
	.zero		1


	//   ....[78]....
        /*0604*/ 	.word	0x00003340
        /*0608*/ 	.word	0x00000002
        /*060c*/ 	.word	0x00000000
        /*0610*/ 	.short	0x0101
        /*0612*/ 	.byte	0xff
	.zero		1


	//   ....[79]....
        /*0614*/ 	.word	0x00003360
        /*0618*/ 	.word	0x000000ff
        /*061c*/ 	.word	0x00000130
        /*0620*/ 	.short	0x010a
        /*0622*/ 	.byte	0x04
	.zero		1


	//   ....[80]....
        /*0624*/ 	.word	0x00003480
        /*0628*/ 	.word	0x00000002
        /*062c*/ 	.word	0x00000120
        /*0630*/ 	.short	0x010a
        /*0632*/ 	.byte	0xff
	.zero		1


	//   ....[81]....
        /*0634*/ 	.word	0x00003580
        /*0638*/ 	.word	0x00000002
        /*063c*/ 	.word	0x00000000
        /*0640*/ 	.short	0x0101
        /*0642*/ 	.byte	0xff
	.zero		1


	//   ....[82]....
        /*0644*/ 	.word	0x00003610
        /*0648*/ 	.word	0x000000ff
        /*064c*/ 	.word	0x00000130
        /*0650*/ 	.short	0x0106
        /*0652*/ 	.byte	0x04
	.zero		1


	//   ....[83]....
        /*0654*/ 	.word	0x00003630
        /*0658*/ 	.word	0x000000ff
        /*065c*/ 	.word	0x00000130
        /*0660*/ 	.short	0x010a
        /*0662*/ 	.byte	0x04
	.zero		1


	//   ....[84]....
        /*0664*/ 	.word	0x000036c0
        /*0668*/ 	.word	0x000000ff
        /*066c*/ 	.word	0x00000130
        /*0670*/ 	.short	0x0106
        /*0672*/ 	.byte	0x07
	.zero		1


	//   ....[85]....
        /*0674*/ 	.word	0x00003700
        /*0678*/ 	.word	0x00000000
        /*067c*/ 	.word	0x00000130
        /*0680*/ 	.short	0x010a
        /*0682*/ 	.byte	0xff
	.zero		1


	//   ....[86]....
        /*0684*/ 	.word	0x00003940
        /*0688*/ 	.word	0x000000ff
        /*068c*/ 	.word	0x00000008
        /*0690*/ 	.short	0x010a
        /*0692*/ 	.byte	0x05
	.zero		1


	//   ....[87]....
        /*0694*/ 	.word	0x00003960
        /*0698*/ 	.word	0x000000ff
        /*069c*/ 	.word	0x00000008
        /*06a0*/ 	.short	0x010a
        /*06a2*/ 	.byte	0x05
	.zero		1


	//   ....[88]....
        /*06a4*/ 	.word	0x00003af0
        /*06a8*/ 	.word	0x000000ff
        /*06ac*/ 	.word	0x00000008
        /*06b0*/ 	.short	0x010a
        /*06b2*/ 	.byte	0x05
	.zero		1


	//   ....[89]....
        /*06b4*/ 	.word	0x00003b10
        /*06b8*/ 	.word	0x000000ff
        /*06bc*/ 	.word	0x00000008
        /*06c0*/ 	.short	0x010a
        /*06c2*/ 	.byte	0x05
	.zero		1


	//   ....[90]....
        /*06c4*/ 	.word	0x00003bd0
        /*06c8*/ 	.word	0x000000ff
        /*06cc*/ 	.word	0x00000000
        /*06d0*/ 	.short	0x0101
        /*06d2*/ 	.byte	0x04
	.zero		1


	//   ....[91]....
        /*06d4*/ 	.word	0x00003f10
        /*06d8*/ 	.word	0x00000000
        /*06dc*/ 	.word	0x00000120
        /*06e0*/ 	.short	0x010a
        /*06e2*/ 	.byte	0xff
	.zero		1


	//   ....[92]....
        /*06e4*/ 	.word	0x00003fd0
        /*06e8*/ 	.word	0x00000000
        /*06ec*/ 	.word	0x00000000
        /*06f0*/ 	.short	0x0101
        /*06f2*/ 	.byte	0xff
	.zero		1


	//   ....[93]....
        /*06f4*/ 	.word	0x00004090
        /*06f8*/ 	.word	0x000000ff
        /*06fc*/ 	.word	0x00000000
        /*0700*/ 	.short	0x010a
        /*0702*/ 	.byte	0x04
	.zero		1


	//   ....[94]....
        /*0704*/ 	.word	0x000040a0
        /*0708*/ 	.word	0x000000ff
        /*070c*/ 	.word	0x00000160
        /*0710*/ 	.short	0x010a
        /*0712*/ 	.byte	0x1f
	.zero		1


	//   ....[95]....
        /*0714*/ 	.word	0x00004150
        /*0718*/ 	.word	0x000000ff
        /*071c*/ 	.word	0x00000000
        /*0720*/ 	.short	0x010a
        /*0722*/ 	.byte	0x05
	.zero		1


	//   ....[96]....
        /*0724*/ 	.word	0x00004280
        /*0728*/ 	.word	0x000000ff
        /*072c*/ 	.word	0x00000000
        /*0730*/ 	.short	0x010a
        /*0732*/ 	.byte	0x04
	.zero		1


	//   ....[97]....
        /*0734*/ 	.word	0x00004580
        /*0738*/ 	.word	0x000000ff
        /*073c*/ 	.word	0x00000000
        /*0740*/ 	.short	0x010a
        /*0742*/ 	.byte	0x04
	.zero		1


	//   ....[98]....
        /*0744*/ 	.word	0x00004610
        /*0748*/ 	.word	0x000000ff
        /*074c*/ 	.word	0x00000000
        /*0750*/ 	.short	0x010a
        /*0752*/ 	.byte	0x05
	.zero		1


	//   ....[99]....
        /*0754*/ 	.word	0x000046a0
        /*0758*/ 	.word	0x000000ff
        /*075c*/ 	.word	0x00000000
        /*0760*/ 	.short	0x010a
        /*0762*/ 	.byte	0x05
	.zero		1


	//   ....[100]....
        /*0764*/ 	.word	0x00004740
        /*0768*/ 	.word	0x00000000
        /*076c*/ 	.word	0x00000000
        /*0770*/ 	.short	0x010a
        /*0772*/ 	.byte	0xff
	.zero		1


	//   ....[101]....
        /*0774*/ 	.word	0x00004780
        /*0778*/ 	.word	0x00000000
        /*077c*/ 	.word	0x00000000
        /*0780*/ 	.short	0x010a
        /*0782*/ 	.byte	0xff
	.zero		1


	//   ....[102]....
        /*0784*/ 	.word	0x000047f0
        /*0788*/ 	.word	0x000000ff
        /*078c*/ 	.word	0x00000000
        /*0790*/ 	.short	0x0101
        /*0792*/ 	.byte	0x04
	.zero		1


	//   ....[103]....
        /*0794*/ 	.word	0x00004830
        /*0798*/ 	.word	0x000000ff
        /*079c*/ 	.word	0x000001a0
        /*07a0*/ 	.short	0x010a
        /*07a2*/ 	.byte	0x1a
	.zero		1


	//   ....[104]....
        /*07a4*/ 	.word	0x00004880
        /*07a8*/ 	.word	0x000000ff
        /*07ac*/ 	.word	0x00000000
        /*07b0*/ 	.short	0x0101
        /*07b2*/ 	.byte	0x04
	.zero		1


	//   ....[105]....
        /*07b4*/ 	.word	0x00004d60
        /*07b8*/ 	.word	0x00000008
        /*07bc*/ 	.word	0x00000120
        /*07c0*/ 	.short	0x010a
        /*07c2*/ 	.byte	0xff
	.zero		1


	//   ....[106]....
        /*07c4*/ 	.word	0x00004ed0
        /*07c8*/ 	.word	0x00000000
        /*07cc*/ 	.word	0x00000000
        /*07d0*/ 	.short	0x0101
        /*07d2*/ 	.byte	0xff
	.zero		1


	//   ....[107]....
        /*07d4*/ 	.word	0x000053b0
        /*07d8*/ 	.word	0x000000ff
        /*07dc*/ 	.word	0x00000118
        /*07e0*/ 	.short	0x010a
        /*07e2*/ 	.byte	0x15
	.zero		1


	//   ....[108]....
        /*07e4*/ 	.word	0x00005540
        /*07e8*/ 	.word	0x000000ff
        /*07ec*/ 	.word	0x000000f0
        /*07f0*/ 	.short	0x010a
        /*07f2*/ 	.byte	0x15
	.zero		1


	//   ....[109]....
        /*07f4*/ 	.word	0x00005710
        /*07f8*/ 	.word	0x000000ff
        /*07fc*/ 	.word	0x000000d0
        /*0800*/ 	.short	0x010b
        /*0802*/ 	.byte	0x15
	.zero		1


	//   ....[110]....
        /*0804*/ 	.word	0x00005730
        /*0808*/ 	.word	0x000000ff
        /*080c*/ 	.word	0x00000000
        /*0810*/ 	.short	0x0101
        /*0812*/ 	.byte	0x04
	.zero		1


	//   ....[111]....
        /*0814*/ 	.word	0x00005740
        /*0818*/ 	.word	0x000000ff
        /*081c*/ 	.word	0x000000f8
        /*0820*/ 	.short	0x010a
        /*0822*/ 	.byte	0x15
	.zero		1


	//   ....[112]....
        /*0824*/ 	.word	0x000058f0
        /*0828*/ 	.word	0x000000ff
        /*082c*/ 	.word	0x000000d8
        /*0830*/ 	.short	0x010b
        /*0832*/ 	.byte	0x15
	.zero		1


	//   ....[113]....
        /*0834*/ 	.word	0x00005910
        /*0838*/ 	.word	0x000000ff
        /*083c*/ 	.word	0x00000000
        /*0840*/ 	.short	0x0101
        /*0842*/ 	.byte	0x04
	.zero		1


	//   ....[114]....
        /*0844*/ 	.word	0x00005920
        /*0848*/ 	.word	0x000000ff
        /*084c*/ 	.word	0x00000100
        /*0850*/ 	.short	0x010a
        /*0852*/ 	.byte	0x15
	.zero		1


	//   ....[115]....
        /*0854*/ 	.word	0x00005af0
        /*0858*/ 	.word	0x000000ff
        /*085c*/ 	.word	0x000000e0
        /*0860*/ 	.short	0x010b
        /*0862*/ 	.byte	0x15
	.zero		1


	//   ....[116]....
        /*0864*/ 	.word	0x00005b10
        /*0868*/ 	.word	0x000000ff
        /*086c*/ 	.word	0x00000000
        /*0870*/ 	.short	0x0101
        /*0872*/ 	.byte	0x04
	.zero		1


	//   ....[117]....
        /*0874*/ 	.word	0x00005b20
        /*0878*/ 	.word	0x000000ff
        /*087c*/ 	.word	0x00000108
        /*0880*/ 	.short	0x010a
        /*0882*/ 	.byte	0x15
	.zero		1


	//   ....[118]....
        /*0884*/ 	.word	0x00005d70
        /*0888*/ 	.word	0x000000ff
        /*088c*/ 	.word	0x000000e8
        /*0890*/ 	.short	0x010b
        /*0892*/ 	.byte	0x15
	.zero		1


	//   ....[119]....
        /*0894*/ 	.word	0x00005d80
        /*0898*/ 	.word	0x000000ff
        /*089c*/ 	.word	0x00000000
        /*08a0*/ 	.short	0x0101
        /*08a2*/ 	.byte	0x34
	.zero		1


	//   ....[120]....
        /*08a4*/ 	.word	0x00005db0
        /*08a8*/ 	.word	0x000000ff
        /*08ac*/ 	.word	0x000000f0
        /*08b0*/ 	.short	0x010a
        /*08b2*/ 	.byte	0x15
	.zero		1


	//   ....[121]....
        /*08b4*/ 	.word	0x00005dd0
        /*08b8*/ 	.word	0x000000ff
        /*08bc*/ 	.word	0x000000f8
        /*08c0*/ 	.short	0x010a
        /*08c2*/ 	.byte	0x15
	.zero		1


	//   ....[122]....
        /*08c4*/ 	.word	0x00005df0
        /*08c8*/ 	.word	0x000000ff
        /*08cc*/ 	.word	0x00000100
        /*08d0*/ 	.short	0x010a
        /*08d2*/ 	.byte	0x15
	.zero		1


	//   ....[123]....
        /*08d4*/ 	.word	0x00005e30
        /*08d8*/ 	.word	0x00000000
        /*08dc*/ 	.word	0x00000108
        /*08e0*/ 	.short	0x010a
        /*08e2*/ 	.byte	0xff
	.zero		1


	//   ....[124]....
        /*08e4*/ 	.word	0x00006170
        /*08e8*/ 	.word	0x00000003
        /*08ec*/ 	.word	0x00000120
        /*08f0*/ 	.short	0x010a
        /*08f2*/ 	.byte	0xff
	.zero		1


	//   ....[125]....
        /*08f4*/ 	.word	0x000062f0
        /*08f8*/ 	.word	0x00000000
        /*08fc*/ 	.word	0x00000000
        /*0900*/ 	.short	0x0101
        /*0902*/ 	.byte	0xff
	.zero		1


	//   ....[126]....
        /*0904*/ 	.word	0x00006e30
        /*0908*/ 	.word	0x000000ff
        /*090c*/ 	.word	0x000000d0
        /*0910*/ 	.short	0x010a
        /*0912*/ 	.byte	0x2b
	.zero		1


	//   ....[127]....
        /*0914*/ 	.word	0x00006e70
        /*0918*/ 	.word	0x00000035
        /*091c*/ 	.word	0x00000140
        /*0920*/ 	.short	0x010a
        /*0922*/ 	.byte	0xff
	.zero		1


	//   ....[128]....
        /*0924*/ 	.word	0x00006f80
        /*0928*/ 	.word	0x000000ff
        /*092c*/ 	.word	0x000000d0
        /*0930*/ 	.short	0x010a
        /*0932*/ 	.byte	0x2b
	.zero		1


	//   ....[129]....
        /*0934*/ 	.word	0x00007050
        /*0938*/ 	.word	0x00000035
        /*093c*/ 	.word	0x00000140
        /*0940*/ 	.short	0x010a
        /*0942*/ 	.byte	0xff
	.zero		1


	//   ....[130]....
        /*0944*/ 	.word	0x00007810
        /*0948*/ 	.word	0x00000000
        /*094c*/ 	.word	0x00000000
        /*0950*/ 	.short	0x0101
        /*0952*/ 	.byte	0xff
	.zero		1


	//   ....[131]....
        /*0954*/ 	.word	0x00007820
        /*0958*/ 	.word	0x00000002
        /*095c*/ 	.word	0x000000d0
        /*0960*/ 	.short	0x010a
        /*0962*/ 	.byte	0xff
	.zero		1


	//   ....[132]....
        /*0964*/ 	.word	0x000078e0
        /*0968*/ 	.word	0x00000002
        /*096c*/ 	.word	0x000000d0
        /*0970*/ 	.short	0x010a
        /*0972*/ 	.byte	0xff
	.zero		1


	//   ....[133]....
        /*0974*/ 	.word	0x000080e0
        /*0978*/ 	.word	0x00000000
        /*097c*/ 	.word	0x00000000
        /*0980*/ 	.short	0x0101
        /*0982*/ 	.byte	0xff
	.zero		1


	//   ....[134]....
        /*0984*/ 	.word	0x00008100
        /*0988*/ 	.word	0x00000002
        /*098c*/ 	.word	0x000000d0
        /*0990*/ 	.short	0x010a
        /*0992*/ 	.byte	0xff
	.zero		1


	//   ....[135]....
        /*0994*/ 	.word	0x000081b0
        /*0998*/ 	.word	0x00000002
        /*099c*/ 	.word	0x000000d0
        /*09a0*/ 	.short	0x010a
        /*09a2*/ 	.byte	0xff
	.zero		1


	//   ....[136]....
        /*09a4*/ 	.word	0x000089b0
        /*09a8*/ 	.word	0x00000000
        /*09ac*/ 	.word	0x00000000
        /*09b0*/ 	.short	0x0101
        /*09b2*/ 	.byte	0xff
	.zero		1


	//   ....[137]....
        /*09b4*/ 	.word	0x000089d0
        /*09b8*/ 	.word	0x00000003
        /*09bc*/ 	.word	0x000000d0
        /*09c0*/ 	.short	0x010a
        /*09c2*/ 	.byte	0xff
	.zero		1


	//   ....[138]....
        /*09c4*/ 	.word	0x00008a80
        /*09c8*/ 	.word	0x00000003
        /*09cc*/ 	.word	0x000000d0
        /*09d0*/ 	.short	0x010a
        /*09d2*/ 	.byte	0xff
	.zero		1


	//   ....[139]....
        /*09d4*/ 	.word	0x00008d90
        /*09d8*/ 	.word	0x00000035
        /*09dc*/ 	.word	0x00000000
        /*09e0*/ 	.short	0x0101
        /*09e2*/ 	.byte	0xff
	.zero		1


	//   ....[140]....
        /*09e4*/ 	.word	0x000092d0
        /*09e8*/ 	.word	0x00000000
        /*09ec*/ 	.word	0x00000000
        /*09f0*/ 	.short	0x0101
        /*09f2*/ 	.byte	0xff
	.zero		1


	//   ....[141]....
        /*09f4*/ 	.word	0x00009560
        /*09f8*/ 	.word	0x000000ff
        /*09fc*/ 	.word	0x00000000
        /*0a00*/ 	.short	0x0101
        /*0a02*/ 	.byte	0x04
	.zero		1


	//   ....[142]....
        /*0a04*/ 	.word	0x00009580
        /*0a08*/ 	.word	0x00000000
        /*0a0c*/ 	.word	0x00000190
        /*0a10*/ 	.short	0x010a
        /*0a12*/ 	.byte	0xff
	.zero		1


	//   ....[143]....
        /*0a14*/ 	.word	0x000095e0
        /*0a18*/ 	.word	0x00000000
        /*0a1c*/ 	.word	0x00000068
        /*0a20*/ 	.short	0x010a
        /*0a22*/ 	.byte	0xff
	.zero		1


	//   ....[144]....
        /*0a24*/ 	.word	0x00009640
        /*0a28*/ 	.word	0x00000000
        /*0a2c*/ 	.word	0x00000068
        /*0a30*/ 	.short	0x010a
        /*0a32*/ 	.byte	0xff
	.zero		1


	//   ....[145]....
        /*0a34*/ 	.word	0x00009690
        /*0a38*/ 	.word	0x00000003
        /*0a3c*/ 	.word	0x00000120
        /*0a40*/ 	.short	0x010a
        /*0a42*/ 	.byte	0xff
	.zero		1


	//   ....[146]....
        /*0a44*/ 	.word	0x000096f0
        /*0a48*/ 	.word	0x00000000
        /*0a4c*/ 	.word	0x00000000
        /*0a50*/ 	.short	0x010a
        /*0a52*/ 	.byte	0xff
	.zero		1


	//   ....[147]....
        /*0a54*/ 	.word	0x00009750
        /*0a58*/ 	.word	0x00000000
        /*0a5c*/ 	.word	0x00000000
        /*0a60*/ 	.short	0x010a
        /*0a62*/ 	.byte	0xff
	.zero		1


	//   ....[148]....
        /*0a64*/ 	.word	0x000097b0
        /*0a68*/ 	.word	0x00000000
        /*0a6c*/ 	.word	0x00000000
        /*0a70*/ 	.short	0x010a
        /*0a72*/ 	.byte	0xff
	.zero		1


	//   ....[149]....
        /*0a74*/ 	.word	0x00009810
        /*0a78*/ 	.word	0x00000000
        /*0a7c*/ 	.word	0x00000000
        /*0a80*/ 	.short	0x010a
        /*0a82*/ 	.byte	0xff
	.zero		1


	//   ....[150]....
        /*0a84*/ 	.word	0x00009870
        /*0a88*/ 	.word	0x00000000
        /*0a8c*/ 	.word	0x00000000
        /*0a90*/ 	.short	0x010a
        /*0a92*/ 	.byte	0xff
	.zero		1


	//   ....[151]....
        /*0a94*/ 	.word	0x000098d0
        /*0a98*/ 	.word	0x00000000
        /*0a9c*/ 	.word	0x00000000
        /*0aa0*/ 	.short	0x010a
        /*0aa2*/ 	.byte	0xff
	.zero		1


	//   ....[152]....
        /*0aa4*/ 	.word	0x00009930
        /*0aa8*/ 	.word	0x00000000
        /*0aac*/ 	.word	0x00000000
        /*0ab0*/ 	.short	0x010a
        /*0ab2*/ 	.byte	0xff
	.zero		1


	//   ....[153]....
        /*0ab4*/ 	.word	0x00009990
        /*0ab8*/ 	.word	0x00000000
        /*0abc*/ 	.word	0x00000000
        /*0ac0*/ 	.short	0x010a
        /*0ac2*/ 	.byte	0xff
	.zero		1


	//   ....[154]....
        /*0ac4*/ 	.word	0x000099f0
        /*0ac8*/ 	.word	0x00000000
        /*0acc*/ 	.word	0x00000000
        /*0ad0*/ 	.short	0x010a
        /*0ad2*/ 	.byte	0xff
	.zero		1


	//   ....[155]....
        /*0ad4*/ 	.word	0x00009a50
        /*0ad8*/ 	.word	0x00000000
        /*0adc*/ 	.word	0x00000000
        /*0ae0*/ 	.short	0x010a
        /*0ae2*/ 	.byte	0xff
	.zero		1


	//   ....[156]....
        /*0ae4*/ 	.word	0x00009ab0
        /*0ae8*/ 	.word	0x00000000
        /*0aec*/ 	.word	0x00000000
        /*0af0*/ 	.short	0x010a
        /*0af2*/ 	.byte	0xff
	.zero		1


	//   ....[157]....
        /*0af4*/ 	.word	0x00009b10
        /*0af8*/ 	.word	0x00000000
        /*0afc*/ 	.word	0x00000000
        /*0b00*/ 	.short	0x010a
        /*0b02*/ 	.byte	0xff
	.zero		1


	//   ....[158]....
        /*0b04*/ 	.word	0x00009b60
        /*0b08*/ 	.word	0x00000002
        /*0b0c*/ 	.word	0x00000180
        /*0b10*/ 	.short	0x010a
        /*0b12*/ 	.byte	0xff
	.zero		1


	//   ....[159]....
        /*0b14*/ 	.word	0x00009bc0
        /*0b18*/ 	.word	0x00000002
        /*0b1c*/ 	.word	0x00000130
        /*0b20*/ 	.short	0x010a
        /*0b22*/ 	.byte	0xff
	.zero		1


	//   ....[160]....
        /*0b24*/ 	.word	0x00009c10
        /*0b28*/ 	.word	0x00000002
        /*0b2c*/ 	.word	0x00000120
        /*0b30*/ 	.short	0x010a
        /*0b32*/ 	.byte	0xff
	.zero		1


	//   ....[161]....
        /*0b34*/ 	.word	0x00009c70
        /*0b38*/ 	.word	0x00000000
        /*0b3c*/ 	.word	0x00000130
        /*0b40*/ 	.short	0x010a
        /*0b42*/ 	.byte	0xff
	.zero		1


	//   ....[162]....
        /*0b44*/ 	.word	0x00009cd0
        /*0b48*/ 	.word	0x00000005
        /*0b4c*/ 	.word	0x00000008
        /*0b50*/ 	.short	0x010a
        /*0b52*/ 	.byte	0xff
	.zero		1


	//   ....[163]....
        /*0b54*/ 	.word	0x00009db0
        /*0b58*/ 	.word	0x00000000
        /*0b5c*/ 	.word	0x00000008
        /*0b60*/ 	.short	0x010a
        /*0b62*/ 	.byte	0xff
	.zero		1


	//   ....[164]....
        /*0b64*/ 	.word	0x00009e00
        /*0b68*/ 	.word	0x00000000
        /*0b6c*/ 	.word	0x00000120
        /*0b70*/ 	.short	0x010a
        /*0b72*/ 	.byte	0xff
	.zero		1


	//   ....[165]....
        /*0b74*/ 	.word	0x00009e60
        /*0b78*/ 	.word	0x00000000
        /*0b7c*/ 	.word	0x00000160
        /*0b80*/ 	.short	0x010a
        /*0b82*/ 	.byte	0xff
	.zero		1


	//   ....[166]....
        /*0b84*/ 	.word	0x00009ec0
        /*0b88*/ 	.word	0x00000000
        /*0b8c*/ 	.word	0x00000000
        /*0b90*/ 	.short	0x010a
        /*0b92*/ 	.byte	0xff
	.zero		1


	//   ....[167]....
        /*0b94*/ 	.word	0x00009f20
        /*0b98*/ 	.word	0x00000000
        /*0b9c*/ 	.word	0x00000000
        /*0ba0*/ 	.short	0x010a
        /*0ba2*/ 	.byte	0xff
	.zero		1


	//   ....[168]....
        /*0ba4*/ 	.word	0x00009f80
        /*0ba8*/ 	.word	0x00000000
        /*0bac*/ 	.word	0x00000000
        /*0bb0*/ 	.short	0x010a
        /*0bb2*/ 	.byte	0xff
	.zero		1


	//   ....[169]....
        /*0bb4*/ 	.word	0x00009fe0
        /*0bb8*/ 	.word	0x00000000
        /*0bbc*/ 	.word	0x00000000
        /*0bc0*/ 	.short	0x010a
        /*0bc2*/ 	.byte	0xff
	.zero		1


	//   ....[170]....
        /*0bc4*/ 	.word	0x0000a040
        /*0bc8*/ 	.word	0x00000000
        /*0bcc*/ 	.word	0x000001a0
        /*0bd0*/ 	.short	0x010a
        /*0bd2*/ 	.byte	0xff
	.zero		1


	//   ....[171]....
        /*0bd4*/ 	.word	0x0000a090
        /*0bd8*/ 	.word	0x00000008
        /*0bdc*/ 	.word	0x00000120
        /*0be0*/ 	.short	0x010a
        /*0be2*/ 	.byte	0xff
	.zero		1


	//   ....[172]....
        /*0be4*/ 	.word	0x0000a0f0
        /*0be8*/ 	.word	0x00000000
        /*0bec*/ 	.word	0x00000118
        /*0bf0*/ 	.short	0x010a
        /*0bf2*/ 	.byte	0xff
	.zero		1


	//   ....[173]....
        /*0bf4*/ 	.word	0x0000a150
        /*0bf8*/ 	.word	0x00000000
        /*0bfc*/ 	.word	0x000000f0
        /*0c00*/ 	.short	0x010a
        /*0c02*/ 	.byte	0xff
	.zero		1


	//   ....[174]....
        /*0c04*/ 	.word	0x0000a1b0
        /*0c08*/ 	.word	0x00000000
        /*0c0c*/ 	.word	0x000000f8
        /*0c10*/ 	.short	0x010a
        /*0c12*/ 	.byte	0xff
	.zero		1


	//   ....[175]....
        /*0c14*/ 	.word	0x0000a210
        /*0c18*/ 	.word	0x00000000
        /*0c1c*/ 	.word	0x00000100
        /*0c20*/ 	.short	0x010a
        /*0c22*/ 	.byte	0xff
	.zero		1


	//   ....[176]....
        /*0c24*/ 	.word	0x0000a270
        /*0c28*/ 	.word	0x00000000
        /*0c2c*/ 	.word	0x00000108
        /*0c30*/ 	.short	0x010a
        /*0c32*/ 	.byte	0xff
	.zero		1


	//   ....[177]....
        /*0c34*/ 	.word	0x0000a2d0
        /*0c38*/ 	.word	0x00000000
        /*0c3c*/ 	.word	0x000000f0
        /*0c40*/ 	.short	0x010a
        /*0c42*/ 	.byte	0xff
	.zero		1


	//   ....[178]....
        /*0c44*/ 	.word	0x0000a330
        /*0c48*/ 	.word	0x00000000
        /*0c4c*/ 	.word	0x000000f8
        /*0c50*/ 	.short	0x010a
        /*0c52*/ 	.byte	0xff
	.zero		1


	//   ....[179]....
        /*0c54*/ 	.word	0x0000a390
        /*0c58*/ 	.word	0x00000000
        /*0c5c*/ 	.word	0x00000100
        /*0c60*/ 	.short	0x010a
        /*0c62*/ 	.byte	0xff
	.zero		1


	//   ....[180]....
        /*0c64*/ 	.word	0x0000a3e0
        /*0c68*/ 	.word	0x00000003
        /*0c6c*/ 	.word	0x00000120
        /*0c70*/ 	.short	0x010a
        /*0c72*/ 	.byte	0xff
	.zero		1


	//   ....[181]....
        /*0c74*/ 	.word	0x0000a440
        /*0c78*/ 	.word	0x00000002
        /*0c7c*/ 	.word	0x000000d0
        /*0c80*/ 	.short	0x010a
        /*0c82*/ 	.byte	0xff
	.zero		1


	//   ....[182]....
        /*0c84*/ 	.word	0x0000a490
        /*0c88*/ 	.word	0x00000035
        /*0c8c*/ 	.word	0x00000140
        /*0c90*/ 	.short	0x010a
        /*0c92*/ 	.byte	0xff
	.zero		1


	//   ....[183]....
        /*0c94*/ 	.word	0x0000a4e0
        /*0c98*/ 	.word	0x00000002
        /*0c9c*/ 	.word	0x000000d0
        /*0ca0*/ 	.short	0x010a
        /*0ca2*/ 	.byte	0xff
	.zero		1


	//   ....[184]....
        /*0ca4*/ 	.word	0x0000a530
        /*0ca8*/ 	.word	0x00000002
        /*0cac*/ 	.word	0x000000d0
        /*0cb0*/ 	.short	0x010a
        /*0cb2*/ 	.byte	0xff
	.zero		1


	//   ....[185]....
        /*0cb4*/ 	.word	0x0000a580
        /*0cb8*/ 	.word	0x00000003
        /*0cbc*/ 	.word	0x000000d0
        /*0cc0*/ 	.short	0x010a
        /*0cc2*/ 	.byte	0xff
	.zero		1


	//----- nvinfo : EIATTR_NUM_MBARRIERS
	.align		4
.L_47:
        /*0cc4*/ 	.byte	0x03, 0x38
        /*0cc6*/ 	.short	0x0035


	//----- nvinfo : EIATTR_EXIT_INSTR_OFFSETS
	.align		4
        /*0cc8*/ 	.byte	0x04, 0x1c
        /*0cca*/ 	.short	(.L_49 - .L_48)


	//   ....[0]....
.L_48:
        /*0ccc*/ 	.word	0x000031e0


	//   ....[1]....
        /*0cd0*/ 	.word	0x000036d0


	//   ....[2]....
        /*0cd4*/ 	.word	0x00003730


	//   ....[3]....
        /*0cd8*/ 	.word	0x00004ab0


	//   ....[4]....
        /*0cdc*/ 	.word	0x00005e60


	//   ....[5]....
        /*0ce0*/ 	.word	0x00005ea0


	//   ....[6]....
        /*0ce4*/ 	.word	0x00009450


	//   ....[7]....
        /*0ce8*/ 	.word	0x000094d0


	//   ....[8]....
        /*0cec*/ 	.word	0x00009500


	//   ....[9]....
        /*0cf0*/ 	.word	0x00009570


	//----- nvinfo : EIATTR_MAX_THREADS
	.align		4
.L_49:
        /*0cf4*/ 	.byte	0x04, 0x05
        /*0cf6*/ 	.short	(.L_51 - .L_50)
.L_50:
        /*0cf8*/ 	.word	0x00000100
        /*0cfc*/ 	.word	0x00000001
        /*0d00*/ 	.word	0x00000001


	//----- nvinfo : EIATTR_CRS_STACK_SIZE
	.align		4
.L_51:
        /*0d04*/ 	.byte	0x04, 0x1e
        /*0d06*/ 	.short	(.L_53 - .L_52)
.L_52:
        /*0d08*/ 	.word	0x00000000


	//----- nvinfo : EIATTR_CBANK_PARAM_SIZE
	.align		4
.L_53:
        /*0d0c*/ 	.byte	0x03, 0x19
        /*0d0e*/ 	.short	0x0800


	//----- nvinfo : EIATTR_PARAM_CBANK
	.align		4
        /*0d10*/ 	.byte	0x04, 0x0a
        /*0d12*/ 	.short	(.L_55 - .L_54)
	.align		4
.L_54:
        /*0d14*/ 	.word	index@(.nv.constant0._ZN7cutlass13device_kernelINS_4gemm6kernel13GemmUniversalIN4cute5tupleIJiiiiEEENS1_10collective13CollectiveMmaINS1_35MainloopSm100TmaUmmaWarpSpecializedILi13ELi2ELi4ENS5_IJNS4_1CILi8EEENSA_ILi1EEESC_EEEEENS5_IJNSA_ILi128EEESF_NSA_ILi64EEEEEENS_10bfloat16_tENS5_IJlSC_lEEESI_SJ_NS4_8TiledMMAINS4_8MMA_AtomIJNS4_26SM100_MMA_F16BF16_2x1SM_SSISI_SI_fLi128ELi128ELNS4_4UMMA5MajorE0ELSO_0ELNSN_7ScaleInE0ELSP_0EEEEEENS4_6LayoutINS5_IJSC_SC_SC_EEENS5_IJNSA_ILi0EEESU_SU_EEEEENS5_IJNS4_10UnderscoreESX_SX_EEEEENS4_18SM100_TMA_2SM_LOADENS4_14ComposedLayoutINS4_7SwizzleILi3ELi4ELi3EEENS4_18smem_ptr_flag_bitsILi16EEENSS_INS5_IJSB_SG_EEENS5_IJSG_SC_EEEEEEEvNS4_8identityENS4_28SM100_TMA_2SM_LOAD_MULTICASTES19_vS1A_EENS_8epilogue10collective18CollectiveEpilogueINS1D_23Sm100TmaWarpSpecializedILi4ELi2ELi16ELb1ELb0EEEJNS5_IJSG_SF_SG_EEENS5_IJNSS_ISG_SC_EENSS_INS5_IJNSA_ILi16EEENSA_ILi2EEEEEENS5_IJSC_SG_EEEEEEEESI_SJ_SI_SJ_NS1D_6fusion15FusionCallbacksIS1H_NS1Q_17LinearCombinationISI_fSI_fLNS_15FloatRoundStyleE2EEES1I_S1P_JEEENS4_5SM1004TMEM4LOAD26SM100_TMEM_LOAD_32dp32b16xENS4_13SM90_TMA_LOADENS11_INS12_ILi1ELi4ELi3EEES15_NSS_INS5_IJSB_S1K_EEENS5_IJS1K_SC_EEEEEEENS4_39AutoVectorizingCopyWithAssumedAlignmentILi128EEENS4_14SM90_TMA_STOREES25_S27_S27_EEEvvEEEEvNT_6ParamsE)
        /*0d18*/ 	.short	0x0380
        /*0d1a*/ 	.short	0x0800


	//----- nvinfo : EIATTR_SW_WAR
	.align		4
.L_55:
        /*0d1c*/ 	.byte	0x04, 0x36
        /*0d1e*/ 	.short	(.L_57 - .L_56)
.L_56:
        /*0d20*/ 	.word	0x00000008
.L_57:


//--------------------- .nv.callgraph             --------------------------
	.section	.nv.callgraph,"",@"SHT_CUDA_CALLGRAPH"
	.align	4
	.sectionentsize	8
	.align		4
        /*0000*/ 	.word	0x00000000
	.align		4
        /*0004*/ 	.word	0xffffffff
	.align		4
        /*0008*/ 	.word	index@(_ZN7cutlass13device_kernelINS_4gemm6kernel13GemmUniversalIN4cute5tupleIJiiiiEEENS1_10collective13CollectiveMmaINS1_35MainloopSm100TmaUmmaWarpSpecializedILi13ELi2ELi4ENS5_IJNS4_1CILi8EEENSA_ILi1EEESC_EEEEENS5_IJNSA_ILi128EEESF_NSA_ILi64EEEEEENS_10bfloat16_tENS5_IJlSC_lEEESI_SJ_NS4_8TiledMMAINS4_8MMA_AtomIJNS4_26SM100_MMA_F16BF16_2x1SM_SSISI_SI_fLi128ELi128ELNS4_4UMMA5MajorE0ELSO_0ELNSN_7ScaleInE0ELSP_0EEEEEENS4_6LayoutINS5_IJSC_SC_SC_EEENS5_IJNSA_ILi0EEESU_SU_EEEEENS5_IJNS4_10UnderscoreESX_SX_EEEEENS4_18SM100_TMA_2SM_LOADENS4_14ComposedLayoutINS4_7SwizzleILi3ELi4ELi3EEENS4_18smem_ptr_flag_bitsILi16EEENSS_INS5_IJSB_SG_EEENS5_IJSG_SC_EEEEEEEvNS4_8identityENS4_28SM100_TMA_2SM_LOAD_MULTICASTES19_vS1A_EENS_8epilogue10collective18CollectiveEpilogueINS1D_23Sm100TmaWarpSpecializedILi4ELi2ELi16ELb1ELb0EEEJNS5_IJSG_SF_SG_EEENS5_IJNSS_ISG_SC_EENSS_INS5_IJNSA_ILi16EEENSA_ILi2EEEEEENS5_IJSC_SG_EEEEEEEESI_SJ_SI_SJ_NS1D_6fusion15FusionCallbacksIS1H_NS1Q_17LinearCombinationISI_fSI_fLNS_15FloatRoundStyleE2EEES1I_S1P_JEEENS4_5SM1004TMEM4LOAD26SM100_TMEM_LOAD_32dp32b16xENS4_13SM90_TMA_LOADENS11_INS12_ILi1ELi4ELi3EEES15_NSS_INS5_IJSB_S1K_EEENS5_IJS1K_SC_EEEEEEENS4_39AutoVectorizingCopyWithAssumedAlignmentILi128EEENS4_14SM90_TMA_STOREES25_S27_S27_EEEvvEEEEvNT_6ParamsE)
	.align		4
        /*000c*/ 	.word	index@(__assertfail)
	.align		4
        /*0010*/ 	.word	0x00000000
	.align		4
        /*0014*/ 	.word	0xfffffffe
	.align		4
        /*0018*/ 	.word	0x00000000
	.align		4
        /*001c*/ 	.word	0xfffffffd
	.align		4
        /*0020*/ 	.word	0x00000000
	.align		4
        /*0024*/ 	.word	0xfffffffc


//--------------------- .nv.constant4             --------------------------
	.section	.nv.constant4,"a",@progbits
	.align	8
	.align		8
.nv.constant4:
        /*0000*/ 	.dword	__assertfail
	.align		8
        /*0008*/ 	.dword	__unnamed_1
	.align		8
        /*0010*/ 	.dword	__unnamed_2
	.align		8
        /*0018*/ 	.dword	_ZN40_INTERNAL_5cc9d30d_4_k_cu_2a93d22b_358414cuda3std3__45__cpo5beginE
	.align		8
        /*0020*/ 	.dword	_ZN40_INTERNAL_5cc9d30d_4_k_cu_2a93d22b_358414cuda3std3__45__cpo3endE
	.align		8
        /*0028*/ 	.dword	_ZN40_INTERNAL_5cc9d30d_4_k_cu_2a93d22b_358414cuda3std3__45__cpo6cbeginE
	.align		8
        /*0030*/ 	.dword	_ZN40_INTERNAL_5cc9d30d_4_k_cu_2a93d22b_358414cuda3std3__45__cpo4cendE
	.align		8
        /*0038*/ 	.dword	_ZN40_INTERNAL_5cc9d30d_4_k_cu_2a93d22b_358414cuda3std3__442_GLOBAL__N__5cc9d30d_4_k_cu_2a93d22b_358416ignoreE
	.align		8
        /*0040*/ 	.dword	_ZN40_INTERNAL_5cc9d30d_4_k_cu_2a93d22b_358414cuda3std3__419piecewise_constructE
	.align		8
        /*0048*/ 	.dword	_ZN40_INTERNAL_5cc9d30d_4_k_cu_2a93d22b_358414cuda3std3__48in_placeE
	.align		8
        /*0050*/ 	.dword	_ZN40_INTERNAL_5cc9d30d_4_k_cu_2a93d22b_358414cuda3std6ranges3__45__cpo4swapE
	.align		8
        /*0058*/ 	.dword	_ZN40_INTERNAL_5cc9d30d_4_k_cu_2a93d22b_358414cuda3std6ranges3__45__cpo9iter_moveE
	.align		8
        /*0060*/ 	.dword	_ZN40_INTERNAL_5cc9d30d_4_k_cu_2a93d22b_358414cute7productE
	.align		8
        /*0068*/ 	.dword	_ZN40_INTERNAL_5cc9d30d_4_k_cu_2a93d22b_358414cute1_E
	.align		8
        /*0070*/ 	.dword	$str$25
	.align		8
        /*0078*/ 	.dword	$str$26
	.align		8
        /*0080*/ 	.dword	$str$27
	.align		8
        /*0088*/ 	.dword	$str$28


//--------------------- .text._ZN7cutlass13device_kernelINS_4gemm6kernel13GemmUniversalIN4cute5tupleIJiiiiEEENS1_10collective13CollectiveMmaINS1_35MainloopSm100TmaUmmaWarpSpecializedILi13ELi2ELi4ENS5_IJNS4_1CILi8EEENSA_ILi1EEESC_EEEEENS5_IJNSA_ILi128EEESF_NSA_ILi64EEEEEENS_10bfloat16_tENS5_IJlSC_lEEESI_SJ_NS4_8TiledMMAINS4_8MMA_AtomIJNS4_26SM100_MMA_F16BF16_2x1SM_SSISI_SI_fLi128ELi128ELNS4_4UMMA5MajorE0ELSO_0ELNSN_7ScaleInE0ELSP_0EEEEEENS4_6LayoutINS5_IJSC_SC_SC_EEENS5_IJNSA_ILi0EEESU_SU_EEEEENS5_IJNS4_10UnderscoreESX_SX_EEEEENS4_18SM100_TMA_2SM_LOADENS4_14ComposedLayoutINS4_7SwizzleILi3ELi4ELi3EEENS4_18smem_ptr_flag_bitsILi16EEENSS_INS5_IJSB_SG_EEENS5_IJSG_SC_EEEEEEEvNS4_8identityENS4_28SM100_TMA_2SM_LOAD_MULTICASTES19_vS1A_EENS_8epilogue10collective18CollectiveEpilogueINS1D_23Sm100TmaWarpSpecializedILi4ELi2ELi16ELb1ELb0EEEJNS5_IJSG_SF_SG_EEENS5_IJNSS_ISG_SC_EENSS_INS5_IJNSA_ILi16EEENSA_ILi2EEEEEENS5_IJSC_SG_EEEEEEEESI_SJ_SI_SJ_NS1D_6fusion15FusionCallbacksIS1H_NS1Q_17LinearCombinationISI_fSI_fLNS_15FloatRoundStyleE2EEES1I_S1P_JEEENS4_5SM1004TMEM4LOAD26SM100_TMEM_LOAD_32dp32b16xENS4_13SM90_TMA_LOADENS11_INS12_ILi1ELi4ELi3EEES15_NSS_INS5_IJSB_S1K_EEENS5_IJS1K_SC_EEEEEEENS4_39AutoVectorizingCopyWithAssumedAlignmentILi128EEENS4_14SM90_TMA_STOREES25_S27_S27_EEEvvEEEEvNT_6ParamsE --------------------------
	.section	.text._ZN7cutlass13device_kernelINS_4gemm6kernel13GemmUniversalIN4cute5tupleIJiiiiEEENS1_10collective13CollectiveMmaINS1_35MainloopSm100TmaUmmaWarpSpecializedILi13ELi2ELi4ENS5_IJNS4_1CILi8EEENSA_ILi1EEESC_EEEEENS5_IJNSA_ILi128EEESF_NSA_ILi64EEEEEENS_10bfloat16_tENS5_IJlSC_lEEESI_SJ_NS4_8TiledMMAINS4_8MMA_AtomIJNS4_26SM100_MMA_F16BF16_2x1SM_SSISI_SI_fLi128ELi128ELNS4_4UMMA5MajorE0ELSO_0ELNSN_7ScaleInE0ELSP_0EEEEEENS4_6LayoutINS5_IJSC_SC_SC_EEENS5_IJNSA_ILi0EEESU_SU_EEEEENS5_IJNS4_10UnderscoreESX_SX_EEEEENS4_18SM100_TMA_2SM_LOADENS4_14ComposedLayoutINS4_7SwizzleILi3ELi4ELi3EEENS4_18smem_ptr_flag_bitsILi16EEENSS_INS5_IJSB_SG_EEENS5_IJSG_SC_EEEEEEEvNS4_8identityENS4_28SM100_TMA_2SM_LOAD_MULTICASTES19_vS1A_EENS_8epilogue10collective18CollectiveEpilogueINS1D_23Sm100TmaWarpSpecializedILi4ELi2ELi16ELb1ELb0EEEJNS5_IJSG_SF_SG_EEENS5_IJNSS_ISG_SC_EENSS_INS5_IJNSA_ILi16EEENSA_ILi2EEEEEENS5_IJSC_SG_EEEEEEEESI_SJ_SI_SJ_NS1D_6fusion15FusionCallbacksIS1H_NS1Q_17LinearCombinationISI_fSI_fLNS_15FloatRoundStyleE2EEES1I_S1P_JEEENS4_5SM1004TMEM4LOAD26SM100_TMEM_LOAD_32dp32b16xENS4_13SM90_TMA_LOADENS11_INS12_ILi1ELi4ELi3EEES15_NSS_INS5_IJSB_S1K_EEENS5_IJS1K_SC_EEEEEEENS4_39AutoVectorizingCopyWithAssumedAlignmentILi128EEENS4_14SM90_TMA_STOREES25_S27_S27_EEEvvEEEEvNT_6ParamsE,"ax",@progbits
	.align	128
.text._ZN7cutlass13device_kernelINS_4gemm6kernel13GemmUniversalIN4cute5tupleIJiiiiEEENS1_10collective13CollectiveMmaINS1_35MainloopSm100TmaUmmaWarpSpecializedILi13ELi2ELi4ENS5_IJNS4_1CILi8EEENSA_ILi1EEESC_EEEEENS5_IJNSA_ILi128EEESF_NSA_ILi64EEEEEENS_10bfloat16_tENS5_IJlSC_lEEESI_SJ_NS4_8TiledMMAINS4_8MMA_AtomIJNS4_26SM100_MMA_F16BF16_2x1SM_SSISI_SI_fLi128ELi128ELNS4_4UMMA5MajorE0ELSO_0ELNSN_7ScaleInE0ELSP_0EEEEEENS4_6LayoutINS5_IJSC_SC_SC_EEENS5_IJNSA_ILi0EEESU_SU_EEEEENS5_IJNS4_10UnderscoreESX_SX_EEEEENS4_18SM100_TMA_2SM_LOADENS4_14ComposedLayoutINS4_7SwizzleILi3ELi4ELi3EEENS4_18smem_ptr_flag_bitsILi16EEENSS_INS5_IJSB_SG_EEENS5_IJSG_SC_EEEEEEEvNS4_8identityENS4_28SM100_TMA_2SM_LOAD_MULTICASTES19_vS1A_EENS_8epilogue10collective18CollectiveEpilogueINS1D_23Sm100TmaWarpSpecializedILi4ELi2ELi16ELb1ELb0EEEJNS5_IJSG_SF_SG_EEENS5_IJNSS_ISG_SC_EENSS_INS5_IJNSA_ILi16EEENSA_ILi2EEEEEENS5_IJSC_SG_EEEEEEEESI_SJ_SI_SJ_NS1D_6fusion15FusionCallbacksIS1H_NS1Q_17LinearCombinationISI_fSI_fLNS_15FloatRoundStyleE2EEES1I_S1P_JEEENS4_5SM1004TMEM4LOAD26SM100_TMEM_LOAD_32dp32b16xENS4_13SM90_TMA_LOADENS11_INS12_ILi1ELi4ELi3EEES15_NSS_INS5_IJSB_S1K_EEENS5_IJS1K_SC_EEEEEEENS4_39AutoVectorizingCopyWithAssumedAlignmentILi128EEENS4_14SM90_TMA_STOREES25_S27_S27_EEEvvEEEEvNT_6ParamsE:
        .type           _ZN7cutlass13device_kernelINS_4gemm6kernel13GemmUniversalIN4cute5tupleIJiiiiEEENS1_10collective13CollectiveMmaINS1_35MainloopSm100TmaUmmaWarpSpecializedILi13ELi2ELi4ENS5_IJNS4_1CILi8EEENSA_ILi1EEESC_EEEEENS5_IJNSA_ILi128EEESF_NSA_ILi64EEEEEENS_10bfloat16_tENS5_IJlSC_lEEESI_SJ_NS4_8TiledMMAINS4_8MMA_AtomIJNS4_26SM100_MMA_F16BF16_2x1SM_SSISI_SI_fLi128ELi128ELNS4_4UMMA5MajorE0ELSO_0ELNSN_7ScaleInE0ELSP_0EEEEEENS4_6LayoutINS5_IJSC_SC_SC_EEENS5_IJNSA_ILi0EEESU_SU_EEEEENS5_IJNS4_10UnderscoreESX_SX_EEEEENS4_18SM100_TMA_2SM_LOADENS4_14ComposedLayoutINS4_7SwizzleILi3ELi4ELi3EEENS4_18smem_ptr_flag_bitsILi16EEENSS_INS5_IJSB_SG_EEENS5_IJSG_SC_EEEEEEEvNS4_8identityENS4_28SM100_TMA_2SM_LOAD_MULTICASTES19_vS1A_EENS_8epilogue10collective18CollectiveEpilogueINS1D_23Sm100TmaWarpSpecializedILi4ELi2ELi16ELb1ELb0EEEJNS5_IJSG_SF_SG_EEENS5_IJNSS_ISG_SC_EENSS_INS5_IJNSA_ILi16EEENSA_ILi2EEEEEENS5_IJSC_SG_EEEEEEEESI_SJ_SI_SJ_NS1D_6fusion15FusionCallbacksIS1H_NS1Q_17LinearCombinationISI_fSI_fLNS_15FloatRoundStyleE2EEES1I_S1P_JEEENS4_5SM1004TMEM4LOAD26SM100_TMEM_LOAD_32dp32b16xENS4_13SM90_TMA_LOADENS11_INS12_ILi1ELi4ELi3EEES15_NSS_INS5_IJSB_S1K_EEENS5_IJS1K_SC_EEEEEEENS4_39AutoVectorizingCopyWithAssumedAlignmentILi128EEENS4_14SM90_TMA_STOREES25_S27_S27_EEEvvEEEEvNT_6ParamsE,@function
        .size           _ZN7cutlass13device_kernelINS_4gemm6kernel13GemmUniversalIN4cute5tupleIJiiiiEEENS1_10collective13CollectiveMmaINS1_35MainloopSm100TmaUmmaWarpSpecializedILi13ELi2ELi4ENS5_IJNS4_1CILi8EEENSA_ILi1EEESC_EEEEENS5_IJNSA_ILi128EEESF_NSA_ILi64EEEEEENS_10bfloat16_tENS5_IJlSC_lEEESI_SJ_NS4_8TiledMMAINS4_8MMA_AtomIJNS4_26SM100_MMA_F16BF16_2x1SM_SSISI_SI_fLi128ELi128ELNS4_4UMMA5MajorE0ELSO_0ELNSN_7ScaleInE0ELSP_0EEEEEENS4_6LayoutINS5_IJSC_SC_SC_EEENS5_IJNSA_ILi0EEESU_SU_EEEEENS5_IJNS4_10UnderscoreESX_SX_EEEEENS4_18SM100_TMA_2SM_LOADENS4_14ComposedLayoutINS4_7SwizzleILi3ELi4ELi3EEENS4_18smem_ptr_flag_bitsILi16EEENSS_INS5_IJSB_SG_EEENS5_IJSG_SC_EEEEEEEvNS4_8identityENS4_28SM100_TMA_2SM_LOAD_MULTICASTES19_vS1A_EENS_8epilogue10collective18CollectiveEpilogueINS1D_23Sm100TmaWarpSpecializedILi4ELi2ELi16ELb1ELb0EEEJNS5_IJSG_SF_SG_EEENS5_IJNSS_ISG_SC_EENSS_INS5_IJNSA_ILi16EEENSA_ILi2EEEEEENS5_IJSC_SG_EEEEEEEESI_SJ_SI_SJ_NS1D_6fusion15FusionCallbacksIS1H_NS1Q_17LinearCombinationISI_fSI_fLNS_15FloatRoundStyleE2EEES1I_S1P_JEEENS4_5SM1004TMEM4LOAD26SM100_TMEM_LOAD_32dp32b16xENS4_13SM90_TMA_LOADENS11_INS12_ILi1ELi4ELi3EEES15_NSS_INS5_IJSB_S1K_EEENS5_IJS1K_SC_EEEEEEENS4_39AutoVectorizingCopyWithAssumedAlignmentILi128EEENS4_14SM90_TMA_STOREES25_S27_S27_EEEvvEEEEvNT_6ParamsE,(.L_x_225 - _ZN7cutlass13device_kernelINS_4gemm6kernel13GemmUniversalIN4cute5tupleIJiiiiEEENS1_10collective13CollectiveMmaINS1_35MainloopSm100TmaUmmaWarpSpecializedILi13ELi2ELi4ENS5_IJNS4_1CILi8EEENSA_ILi1EEESC_EEEEENS5_IJNSA_ILi128EEESF_NSA_ILi64EEEEEENS_10bfloat16_tENS5_IJlSC_lEEESI_SJ_NS4_8TiledMMAINS4_8MMA_AtomIJNS4_26SM100_MMA_F16BF16_2x1SM_SSISI_SI_fLi128ELi128ELNS4_4UMMA5MajorE0ELSO_0ELNSN_7ScaleInE0ELSP_0EEEEEENS4_6LayoutINS5_IJSC_SC_SC_EEENS5_IJNSA_ILi0EEESU_SU_EEEEENS5_IJNS4_10UnderscoreESX_SX_EEEEENS4_18SM100_TMA_2SM_LOADENS4_14ComposedLayoutINS4_7SwizzleILi3ELi4ELi3EEENS4_18smem_ptr_flag_bitsILi16EEENSS_INS5_IJSB_SG_EEENS5_IJSG_SC_EEEEEEEvNS4_8identityENS4_28SM100_TMA_2SM_LOAD_MULTICASTES19_vS1A_EENS_8epilogue10collective18CollectiveEpilogueINS1D_23Sm100TmaWarpSpecializedILi4ELi2ELi16ELb1ELb0EEEJNS5_IJSG_SF_SG_EEENS5_IJNSS_ISG_SC_EENSS_INS5_IJNSA_ILi16EEENSA_ILi2EEEEEENS5_IJSC_SG_EEEEEEEESI_SJ_SI_SJ_NS1D_6fusion15FusionCallbacksIS1H_NS1Q_17LinearCombinationISI_fSI_fLNS_15FloatRoundStyleE2EEES1I_S1P_JEEENS4_5SM1004TMEM4LOAD26SM100_TMEM_LOAD_32dp32b16xENS4_13SM90_TMA_LOADENS11_INS12_ILi1ELi4ELi3EEES15_NSS_INS5_IJSB_S1K_EEENS5_IJS1K_SC_EEEEEEENS4_39AutoVectorizingCopyWithAssumedAlignmentILi128EEENS4_14SM90_TMA_STOREES25_S27_S27_EEEvvEEEEvNT_6ParamsE)
        .other          _ZN7cutlass13device_kernelINS_4gemm6kernel13GemmUniversalIN4cute5tupleIJiiiiEEENS1_10collective13CollectiveMmaINS1_35MainloopSm100TmaUmmaWarpSpecializedILi13ELi2ELi4ENS5_IJNS4_1CILi8EEENSA_ILi1EEESC_EEEEENS5_IJNSA_ILi128EEESF_NSA_ILi64EEEEEENS_10bfloat16_tENS5_IJlSC_lEEESI_SJ_NS4_8TiledMMAINS4_8MMA_AtomIJNS4_26SM100_MMA_F16BF16_2x1SM_SSISI_SI_fLi128ELi128ELNS4_4UMMA5MajorE0ELSO_0ELNSN_7ScaleInE0ELSP_0EEEEEENS4_6LayoutINS5_IJSC_SC_SC_EEENS5_IJNSA_ILi0EEESU_SU_EEEEENS5_IJNS4_10UnderscoreESX_SX_EEEEENS4_18SM100_TMA_2SM_LOADENS4_14ComposedLayoutINS4_7SwizzleILi3ELi4ELi3EEENS4_18smem_ptr_flag_bitsILi16EEENSS_INS5_IJSB_SG_EEENS5_IJSG_SC_EEEEEEEvNS4_8identityENS4_28SM100_TMA_2SM_LOAD_MULTICASTES19_vS1A_EENS_8epilogue10collective18CollectiveEpilogueINS1D_23Sm100TmaWarpSpecializedILi4ELi2ELi16ELb1ELb0EEEJNS5_IJSG_SF_SG_EEENS5_IJNSS_ISG_SC_EENSS_INS5_IJNSA_ILi16EEENSA_ILi2EEEEEENS5_IJSC_SG_EEEEEEEESI_SJ_SI_SJ_NS1D_6fusion15FusionCallbacksIS1H_NS1Q_17LinearCombinationISI_fSI_fLNS_15FloatRoundStyleE2EEES1I_S1P_JEEENS4_5SM1004TMEM4LOAD26SM100_TMEM_LOAD_32dp32b16xENS4_13SM90_TMA_LOADENS11_INS12_ILi1ELi4ELi3EEES15_NSS_INS5_IJSB_S1K_EEENS5_IJS1K_SC_EEEEEEENS4_39AutoVectorizingCopyWithAssumedAlignmentILi128EEENS4_14SM90_TMA_STOREES25_S27_S27_EEEvvEEEEvNT_6ParamsE,@"STO_CUDA_ENTRY STV_DEFAULT"
_ZN7cutlass13device_kernelINS_4gemm6kernel13GemmUniversalIN4cute5tupleIJiiiiEEENS1_10collective13CollectiveMmaINS1_35MainloopSm100TmaUmmaWarpSpecializedILi13ELi2ELi4ENS5_IJNS4_1CILi8EEENSA_ILi1EEESC_EEEEENS5_IJNSA_ILi128EEESF_NSA_ILi64EEEEEENS_10bfloat16_tENS5_IJlSC_lEEESI_SJ_NS4_8TiledMMAINS4_8MMA_AtomIJNS4_26SM100_MMA_F16BF16_2x1SM_SSISI_SI_fLi128ELi128ELNS4_4UMMA5MajorE0ELSO_0ELNSN_7ScaleInE0ELSP_0EEEEEENS4_6LayoutINS5_IJSC_SC_SC_EEENS5_IJNSA_ILi0EEESU_SU_EEEEENS5_IJNS4_10UnderscoreESX_SX_EEEEENS4_18SM100_TMA_2SM_LOADENS4_14ComposedLayoutINS4_7SwizzleILi3ELi4ELi3EEENS4_18smem_ptr_flag_bitsILi16EEENSS_INS5_IJSB_SG_EEENS5_IJSG_SC_EEEEEEEvNS4_8identityENS4_28SM100_TMA_2SM_LOAD_MULTICASTES19_vS1A_EENS_8epilogue10collective18CollectiveEpilogueINS1D_23Sm100TmaWarpSpecializedILi4ELi2ELi16ELb1ELb0EEEJNS5_IJSG_SF_SG_EEENS5_IJNSS_ISG_SC_EENSS_INS5_IJNSA_ILi16EEENSA_ILi2EEEEEENS5_IJSC_SG_EEEEEEEESI_SJ_SI_SJ_NS1D_6fusion15FusionCallbacksIS1H_NS1Q_17LinearCombinationISI_fSI_fLNS_15FloatRoundStyleE2EEES1I_S1P_JEEENS4_5SM1004TMEM4LOAD26SM100_TMEM_LOAD_32dp32b16xENS4_13SM90_TMA_LOADENS11_INS12_ILi1ELi4ELi3EEES15_NSS_INS5_IJSB_S1K_EEENS5_IJS1K_SC_EEEEEEENS4_39AutoVectorizingCopyWithAssumedAlignmentILi128EEENS4_14SM90_TMA_STOREES25_S27_S27_EEEvvEEEEvNT_6ParamsE:
[----:B------:R-:W1:Y:S01]  /*0000*/  LDC R1, c[0x0][0x37c] ;  /* 0x0000df00ff017b82 */ /* 0x000e620000000800 */
[----:B------:R-:W2:Y:S01]  /*0010*/  S2R R60, SR_TID.X ;  /* 0x00000000003c7919 */ /* 0x000ea20000002100 */
[----:B------:R-:W3:Y:S06]  /*0020*/  LDCU.64 UR8, c[0x0][0x890] ;  /* 0x00011200ff0877ac */ /* 0x000eec0008000a00 */
[----:B------:R-:W4:Y:S01]  /*0030*/  S2UR UR47, SR_CgaCtaId ;  /* 0x00000000002f79c3 */ /* 0x000f220000008800 */
[----:B------:R-:W-:Y:S02]  /*0040*/  PRMT R46, RZ, 0x7610, R46 ;  /* 0x00007610ff2e7816 */ /* 0x000fe4000000002e */
[----:B------:R-:W-:Y:S01]  /*0050*/  ELECT P1, URZ, PT ;  /* 0x0000000000ff782f */ /* 0x000fe20003820000 */
[----:B---3--:R-:W-:-:S04]  /*0060*/  UISETP.NE.U32.AND UP0, UPT, UR8, URZ, UPT ;  /* 0x000000ff0800728c */ /* 0x008fc8000bf05070 */
[----:B------:R-:W-:Y:S02]  /*0070*/  UISETP.NE.AND.EX UP0, UPT, UR9, URZ, UPT, UP0 ;  /* 0x000000ff0900728c */ /* 0x000fe4000bf05300 */
[----:B----4-:R-:W-:Y:S02]  /*0080*/  ULOP3.LUT UR48, UR47, 0x1, URZ, 0xc0, !UPT ;  /* 0x000000012f307892 */ /* 0x010fe4000f8ec0ff */
[----:B------:R-:W-:Y:S01]  /*0090*/  ULOP3.LUT UR49, UR47, 0x1, URZ, 0x3c, !UPT ;  /* 0x000000012f317892 */ /* 0x000fe2000f8e3cff */
[----:B--2---:R-:W-:-:S05]  /*00a0*/  SHF.R.U32.HI R47, RZ, 0x5, R60 ;  /* 0x00000005ff2f7819 */ /* 0x004fca000001163c */
[----:B------:R-:W2:Y:S02]  /*00b0*/  SHFL.IDX PT, R0, R47, RZ, 0x1f ;  /* 0x00001fff2f007589 */ /* 0x000ea400000e0000 */
[----:B--2---:R-:W-:Y:S01]  /*00c0*/  R2UR UR18, R0 ;  /* 0x00000000001272ca */ /* 0x004fe200000e0000 */
[----:B-1----:R-:W-:-:S14]  /*00d0*/  BRA.U UP0, `(.L_x_0) ;  /* 0x0000000100307547 */ /* 0x002fdc000b800000 */
[----:B------:R-:W1:Y:S02]  /*00e0*/  LDCU.64 UR4, c[0x0][0x888] ;  /* 0x00011100ff0477ac */ /* 0x000e640008000a00 */
[----:B-1----:R-:W-:-:S04]  /*00f0*/  UISETP.NE.U32.AND UP0, UPT, UR4, URZ, UPT ;  /* 0x000000ff0400728c */ /* 0x002fc8000bf05070 */
[----:B------:R-:W-:-:S09]  /*0100*/  UISETP.NE.AND.EX UP0, UPT, UR5, URZ, UPT, UP0 ;  /* 0x000000ff0500728c */ /* 0x000fd2000bf05300 */
[----:B------:R-:W-:Y:S05]  /*0110*/  BRA.U !UP0, `(.L_x_1) ;  /* 0x0000000108147547 */ /* 0x000fea000b800000 */
[----:B------:R-:W1:Y:S01]  /*0120*/  LDC.64 R2, c[0x0][0x888] ;  /* 0x00022200ff027b82 */ /* 0x000e620000000a00 */
[----:B------:R-:W1:Y:S02]  /*0130*/  LDCU.64 UR4, c[0x0][0x358] ;  /* 0x00006b00ff0477ac */ /* 0x000e640008000a00 */
[----:B-1----:R1:W5:Y:S01]  /*0140*/  LDG.E R27, desc[UR4][R2.64] ;  /* 0x00000004021b7981 */ /* 0x002362000c1e1900 */
[----:B------:R-:W-:Y:S01]  /*0150*/  HFMA2 R46, -RZ, RZ, 0, 5.9604644775390625e-08 ;  /* 0x00000001ff2e7431 */ /* 0x000fe200000001ff */
[----:B------:R-:W-:Y:S05]  /*0160*/  BRA `(.L_x_0) ;  /* 0x00000000000c7947 */ /* 0x000fea0003800000 */
.L_x_1:
[----:B------:R-:W1:Y:S01]  /*0170*/  LDCU UR4, c[0x0][0x880] ;  /* 0x00011000ff0477ac */ /* 0x000e620008000800 */
[----:B------:R-:W-:Y:S01]  /*0180*/  HFMA2 R46, -RZ, RZ, 0, 5.9604644775390625e-08 ;  /* 0x00000001ff2e7431 */ /* 0x000fe200000001ff */
[----:B-1----:R-:W-:-:S07]  /*0190*/  MOV R27, UR4 ;  /* 0x00000004001b7c02 */ /* 0x002fce0008000f00 */
.L_x_0:
[----:B------:R-:W2:Y:S02]  /*01a0*/  LDCU.64 UR4, c[0x0][0x8b0] ;  /* 0x00011600ff0477ac */ /* 0x000ea40008000a00 */
[----:B--2---:R-:W-:-:S04]  /*01b0*/  UISETP.NE.U32.AND UP0, UPT, UR4, URZ, UPT ;  /* 0x000000ff0400728c */ /* 0x004fc8000bf05070 */
[----:B------:R-:W-:-:S09]  /*01c0*/  UISETP.NE.AND.EX UP0, UPT, UR5, URZ, UPT, UP0 ;  /* 0x000000ff0500728c */ /* 0x000fd2000bf05300 */
[----:B------:R-:W-:Y:S05]  /*01d0*/  BRA.U UP0, `(.L_x_2) ;  /* 0x0000000100287547 */ /* 0x000fea000b800000 */
[----:B------:R-:W2:Y:S02]  /*01e0*/  LDCU.64 UR4, c[0x0][0x8a8] ;  /* 0x00011500ff0477ac */ /* 0x000ea40008000a00 */
[----:B--2---:R-:W-:-:S04]  /*01f0*/  UISETP.NE.U32.AND UP0, UPT, UR4, URZ, UPT ;  /* 0x000000ff0400728c */ /* 0x004fc8000bf05070 */
[----:B------:R-:W-:-:S09]  /*0200*/  UISETP.NE.AND.EX UP0, UPT, UR5, URZ, UPT, UP0 ;  /* 0x000000ff0500728c */ /* 0x000fd2000bf05300 */
[----:B------:R-:W-:Y:S05]  /*0210*/  BRA.U !UP0, `(.L_x_3) ;  /* 0x0000000108107547 */ /* 0x000fea000b800000 */
[----:B------:R-:W2:Y:S01]  /*0220*/  LDC.64 R24, c[0x0][0x8a8] ;  /* 0x00022a00ff187b82 */ /* 0x000ea20000000a00 */
[----:B------:R-:W2:Y:S02]  /*0230*/  LDCU.64 UR4, c[0x0][0x358] ;  /* 0x00006b00ff0477ac */ /* 0x000ea40008000a00 */
[----:B--2---:R2:W5:Y:S01]  /*0240*/  LDG.E R24, desc[UR4][R24.64] ;  /* 0x0000000418187981 */ /* 0x004562000c1e1900 */
[----:B------:R-:W-:Y:S05]  /*0250*/  BRA `(.L_x_2) ;  /* 0x0000000000087947 */ /* 0x000fea0003800000 */
.L_x_3:
[----:B------:R-:W2:Y:S02]  /*0260*/  LDCU UR4, c[0x0][0x8a0] ;  /* 0x00011400ff0477ac */ /* 0x000ea40008000800 */
[----:B--2---:R-:W-:Y:S02]  /*0270*/  MOV R24, UR4 ;  /* 0x0000000400187c02 */ /* 0x004fe40008000f00 */
.L_x_2:
[----:B------:R-:W-:Y:S01]  /*0280*/  IMAD.U32 R0, RZ, RZ, UR18 ;  /* 0x00000012ff007e24 */ /* 0x000fe2000f8e00ff */
[----:B------:R-:W-:Y:S04]  /*0290*/  BSSY.RECONVERGENT B0, `(.L_x_4) ;  /* 0x000000c000007945 */ /* 0x000fe80003800200 */
[C---:B------:R-:W-:Y:S02]  /*02a0*/  ISETP.NE.OR P2, PT, R0.reuse, 0x1, !P1 ;  /* 0x000000010000780c */ /* 0x040fe40004f45670 */
[----:B------:R-:W-:-:S11]  /*02b0*/  ISETP.NE.OR P0, PT, R0, 0x3, !P1 ;  /* 0x000000030000780c */ /* 0x000fd60004f05670 */
[----:B------:R-:W-:Y:S05]  /*02c0*/  @P2 BRA `(.L_x_5) ;  /* 0x0000000000202947 */ /* 0x000fea0003800000 */
[----:B------:R-:W3:Y:S02]  /*02d0*/  LDCU.64 UR4, c[0x0][0x348] ;  /* 0x00006900ff0477ac */ /* 0x000ee40008000a00 */
[----:B---3--:R-:W-:Y:S02]  /*02e0*/  UIADD3 UR6, UP1, UPT, UR4, 0x80, URZ ;  /* 0x0000008004067890 */ /* 0x008fe4000ff3e0ff */
[----:B------:R-:W-:Y:S02]  /*02f0*/  UIADD3 UR4, UP0, UPT, UR4, 0x180, URZ ;  /* 0x0000018004047890 */ /* 0x000fe4000ff1e0ff */
[----:B------:R-:W-:Y:S02]  /*0300*/  UIADD3.X UR7, UPT, UPT, URZ, UR5, URZ, UP1, !UPT ;  /* 0x00000005ff077290 */ /* 0x000fe40008ffe4ff */
[----:B------:R-:W-:-:S07]  /*0310*/  UIADD3.X UR5, UPT, UPT, URZ, UR5, URZ, UP0, !UPT ;  /* 0x00000005ff057290 */ /* 0x000fce00087fe4ff */
[----:B------:R3:W-:Y:S02]  /*0320*/  UTMACCTL.PF [UR6] ;  /* 0x00000000060079b9 */ /* 0x0007e40008040000 */
[----:B------:R3:W-:Y:S02]  /*0330*/  UTMACCTL.PF [UR4] ;  /* 0x00000000040079b9 */ /* 0x0007e40008040000 */
[----:B---3--:R-:W-:Y:S01]  /*0340*/  NOP ;  /* 0x0000000000007918 */ /* 0x008fe20000000000 */
.L_x_5:
[----:B------:R-:W-:Y:S05]  /*0350*/  BSYNC.RECONVERGENT B0 ;  /* 0x0000000000007941 */ /* 0x000fea0003800200 */
.L_x_4:
[----:B------:R-:W-:Y:S04]  /*0360*/  BSSY.RECONVERGENT B0, `(.L_x_6) ;  /* 0x000000a000007945 */ /* 0x000fe80003800200 */
        /* <DEDUP_REMOVED lines=9> */
.L_x_7:
[----:B------:R-:W-:Y:S05]  /*0400*/  BSYNC.RECONVERGENT B0 ;  /* 0x0000000000007941 */ /* 0x000fea0003800200 */
.L_x_6:
[----:B------:R-:W3:Y:S01]  /*0410*/  LDCU.64 UR4, c[0x0][0x888] ;  /* 0x00011100ff0477ac */ /* 0x000ee20008000a00 */
[----:B------:R-:W-:Y:S02]  /*0420*/  UISETP.EQ.U32.AND UP2, UPT, UR8, URZ, UPT ;  /* 0x000000ff0800728c */ /* 0x000fe4000bf42070 */
[----:B------:R-:W-:Y:S02]  /*0430*/  UPLOP3.LUT UP4, UPT, UPT, UPT, UPT, 0x80, 0x8 ;  /* 0x000000000008789c */ /* 0x000fe40003f8f070 */
[----:B---3--:R-:W-:-:S04]  /*0440*/  UISETP.NE.U32.AND UP0, UPT, UR4, URZ, UPT ;  /* 0x000000ff0400728c */ /* 0x008fc8000bf05070 */
[----:B------:R-:W-:-:S04]  /*0450*/  UISETP.NE.AND.EX UP1, UPT, UR5, URZ, UPT, UP0 ;  /* 0x000000ff0500728c */ /* 0x000fc8000bf25300 */
[----:B------:R-:W-:-:S04]  /*0460*/  UISETP.EQ.OR.EX UP3, UPT, UR9, URZ, !UP1, UP2 ;  /* 0x000000ff0900728c */ /* 0x000fc8000cf62720 */
[----:B------:R-:W-:-:S06]  /*0470*/  UP2UR UR4, UPR, URZ, 0x8 ;  /* 0x00000008ff047883 */ /* 0x000fcc0008000000 */
[----:B------:R-:W-:Y:S01]  /*0480*/  MOV R51, UR4 ;  /* 0x0000000400337c02 */ /* 0x000fe20008000f00 */
[----:B------:R-:W-:Y:S06]  /*0490*/  BRA.U !UP3, `(.L_x_8) ;  /* 0x000000010b207547 */ /* 0x000fec000b800000 */
[----:B------:R-:W-:Y:S01]  /*04a0*/  UISETP.NE.U32.AND UP2, UPT, UR8, URZ, UPT ;  /* 0x000000ff0800728c */ /* 0x000fe2000bf45070 */
[----:B-----5:R-:W-:Y:S01]  /*04b0*/  FSETP.NEU.AND P0, PT, R27, RZ, PT ;  /* 0x000000ff1b00720b */ /* 0x020fe20003f0d000 */
[----:B------:R-:W-:Y:S02]  /*04c0*/  USEL UR4, URZ, 0xffffffff, UP1 ;  /* 0xffffffffff047887 */ /* 0x000fe40008800000 */
[----:B------:R-:W-:-:S10]  /*04d0*/  UISETP.NE.AND.EX UP2, UPT, UR9, URZ, UPT, UP2 ;  /* 0x000000ff0900728c */ /* 0x000fd4000bf45320 */
[----:B------:R-:W-:Y:S01]  /*04e0*/  VOTEU.ANY UP0, P0 ;  /* 0x0000000000ff7886 */ /* 0x000fe20000000100 */
[----:B------:R-:W-:-:S04]  /*04f0*/  @!UP2 USEL UR4, URZ, 0xffffffff, UP0 ;  /* 0xffffffffff04a887 */ /* 0x000fc80008000000 */
[----:B------:R-:W-:-:S04]  /*0500*/  ULOP3.LUT UR4, UR4, 0x1, URZ, 0xc0, !UPT ;  /* 0x0000000104047892 */ /* 0x000fc8000f8ec0ff */
[----:B------:R-:W-:-:S11]  /*0510*/  UISETP.NE.U32.AND UP4, UPT, UR4, 0x1, UPT ;  /* 0x000000010400788c */ /* 0x000fd6000bf85070 */
.L_x_8:
[----:B------:R-:W3:Y:S01]  /*0520*/  SHFL.IDX PT, R0, R47, RZ, 0x1f ;  /* 0x00001fff2f007589 */ /* 0x000ee200000e0000 */
[----:B------:R-:W-:-:S04]  /*0530*/  UISETP.NE.AND UP0, UPT, UR18, 0x2, UPT ;  /* 0x000000021200788c */ /* 0x000fc8000bf05270 */
[----:B------:R-:W-:Y:S02]  /*0540*/  UISETP.EQ.AND UP2, UPT, UR48, URZ, !UP0 ;  /* 0x000000ff3000728c */ /* 0x000fe4000c742270 */
[----:B------:R-:W-:-:S04]  /*0550*/  USEL UR55, URZ, 0x1, UP0 ;  /* 0x00000001ff377887 */ /* 0x000fc80008000000 */
[----:B------:R-:W-:Y:S02]  /*0560*/  PLOP3.LUT P3, PT, P1, PT, UP2, 0x80, 0x8 ;  /* 0x000000000008781c */ /* 0x000fe40000f6f028 */
[----:B---3--:R-:W-:-:S13]  /*0570*/  ISETP.NE.AND P0, PT, R0, RZ, PT ;  /* 0x000000ff0000720c */ /* 0x008fda0003f05270 */
[----:B------:R-:W-:Y:S05]  /*0580*/  @P0 BRA `(.L_x_9) ;  /* 0x0000000000a80947 */ /* 0x000fea0003800000 */
[----:B------:R-:W-:Y:S01]  /*0590*/  ELECT P0, URZ, PT ;  /* 0x0000000000ff782f */ /* 0x000fe20003800000 */
[----:B------:R-:W-:-:S12]  /*05a0*/  BSSY.RECONVERGENT B0, `(.L_x_9) ;  /* 0x0000028000007945 */ /* 0x000fd80003800200 */
[----:B------:R-:W-:Y:S05]  /*05b0*/  @!P0 BRA `(.L_x_10) ;  /* 0x0000000000988947 */ /* 0x000fea0003800000 */
[----:B------:R-:W-:Y:S01]  /*05c0*/  UMOV UR4, 0x400 ;  /* 0x0000040000047882 */ /* 0x000fe20000000000 */
[----:B------:R-:W-:Y:S01]  /*05d0*/  UMOV UR8, 0x1 ;  /* 0x0000000100087882 */ /* 0x000fe20000000000 */
[----:B------:R-:W-:Y:S01]  /*05e0*/  UMOV UR6, 0x4 ;  /* 0x0000000400067882 */ /* 0x000fe20000000000 */
[----:B------:R-:W-:Y:S02]  /*05f0*/  ULEA UR4, UR47, UR4, 0x18 ;  /* 0x000000042f047291 */ /* 0x000fe4000f8ec0ff */
[----:B------:R-:W-:-:S04]  /*0600*/  UIADD3 UR8, UPT, UPT, -UR8, 0x100000, URZ ;  /* 0x0010000008087890 */ /* 0x000fc8000fffe1ff */
[----:B------:R-:W-:Y:S02]  /*0610*/  USHF.L.U32 UR9, UR8, 0xb, URZ ;  /* 0x0000000b08097899 */ /* 0x000fe400080006ff */
[----:B------:R-:W-:Y:S02]  /*0620*/  USHF.L.U32 UR8, UR8, 0x1, URZ ;  /* 0x0000000108087899 */ /* 0x000fe400080006ff */
[----:B------:R-:W-:-:S04]  /*0630*/  UIADD3 UR6, UPT, UPT, -UR6, 0x100000, URZ ;  /* 0x0010000006067890 */ /* 0x000fc8000fffe1ff */
[----:B------:R-:W-:Y:S02]  /*0640*/  USHF.L.U32 UR7, UR6, 0xb, URZ ;  /* 0x0000000b06077899 */ /* 0x000fe400080006ff */
[----:B------:R-:W-:Y:S01]  /*0650*/  USHF.L.U32 UR6, UR6, 0x1, URZ ;  /* 0x0000000106067899 */ /* 0x000fe200080006ff */
[----:B------:R-:W3:Y:S03]  /*0660*/  FENCE.VIEW.ASYNC.S ;  /* 0x00000000000073c6 */ /* 0x000ee60000000000 */
[----:B---3--:R3:W4:Y:S08]  /*0670*/  SYNCS.EXCH.64 URZ, [UR4], UR8 ;  /* 0x0000000804ff75b2 */ /* 0x0087300008000100 */
[----:B------:R3:W1:Y:S01]  /*0680*/  SYNCS.EXCH.64 URZ, [UR4+0x68], UR6 ;  /* 0x0000680604ff75b2 */ /* 0x0006620008000100 */
        /* <DEDUP_REMOVED lines=23> */
[----:B------:R3:W1:Y:S02]  /*0800*/  SYNCS.EXCH.64 URZ, [UR4+0xc8], UR6 ;  /* 0x0000c80604ff75b2 */ /* 0x0006640008000100 */
[----:B---34-:R-:W-:Y:S01]  /*0810*/  NOP ;  /* 0x0000000000007918 */ /* 0x018fe20000000000 */
.L_x_10:
[----:B------:R-:W-:Y:S05]  /*0820*/  BSYNC.RECONVERGENT B0 ;  /* 0x0000000000007941 */ /* 0x000fea0003800200 */
.L_x_9:
[----:B------:R-:W3:Y:S01]  /*0830*/  SHFL.IDX PT, R0, R47, RZ, 0x1f ;  /* 0x00001fff2f007589 */ /* 0x000ee200000e0000 */
[----:B------:R-:W-:Y:S01]  /*0840*/  NOP ;  /* 0x0000000000007918 */ /* 0x000fe20000000000 */
[----:B---3--:R-:W-:-:S13]  /*0850*/  ISETP.NE.AND P0, PT, R0, 0x1, PT ;  /* 0x000000010000780c */ /* 0x008fda0003f05270 */
[----:B------:R-:W-:Y:S05]  /*0860*/  @P0 BRA `(.L_x_11) ;  /* 0x0000000000540947 */ /* 0x000fea0003800000 */
        /* <DEDUP_REMOVED lines=10> */
[----:B------:R-:W-:Y:S01]  /*0910*/  ELECT P0, URZ, PT ;  /* 0x0000000000ff782f */ /* 0x000fe20003800000 */
[----:B------:R-:W3:Y:S02]  /*0920*/  FENCE.VIEW.ASYNC.S ;  /* 0x00000000000073c6 */ /* 0x000ee40000000000 */
[----:B---3--:R3:W4:Y:S08]  /*0930*/  SYNCS.EXCH.64 URZ, [UR4+0xd0], UR8 ;  /* 0x0000d00804ff75b2 */ /* 0x0087300008000100 */
[----:B------:R3:W1:Y:S01]  /*0940*/  SYNCS.EXCH.64 URZ, [UR4+0xf0], UR6 ;  /* 0x0000f00604ff75b2 */ /* 0x0006620008000100 */
[----:B------:R3:W1:Y:S01]  /*0950*/  SYNCS.EXCH.64 URZ, [UR4+0xd8], UR8 ;  /* 0x0000d80804ff75b2 */ /* 0x0006620008000100 */
[----:B------:R3:W1:Y:S01]  /*0960*/  SYNCS.EXCH.64 URZ, [UR4+0xf8], UR6 ;  /* 0x0000f80604ff75b2 */ /* 0x0006620008000100 */
[----:B------:R3:W1:Y:S01]  /*0970*/  SYNCS.EXCH.64 URZ, [UR4+0xe0], UR8 ;  /* 0x0000e00804ff75b2 */ /* 0x0006620008000100 */
[----:B------:R3:W1:Y:S01]  /*0980*/  SYNCS.EXCH.64 URZ, [UR4+0x100], UR6 ;  /* 0x0001000604ff75b2 */ /* 0x0006620008000100 */
[----:B------:R3:W1:Y:S01]  /*0990*/  SYNCS.EXCH.64 URZ, [UR4+0xe8], UR8 ;  /* 0x0000e80804ff75b2 */ /* 0x0006620008000100 */
[----:B------:R3:W1:Y:S01]  /*09a0*/  SYNCS.EXCH.64 URZ, [UR4+0x108], UR6 ;  /* 0x0001080604ff75b2 */ /* 0x0006620008000100 */
[----:B------:R-:W-:Y:S01]  /*09b0*/  NOP ;  /* 0x0000000000007918 */ /* 0x000fe20000000000 */
.L_x_11:
[----:B------:R-:W2:Y:S01]  /*09c0*/  SHFL.IDX PT, R0, R47, RZ, 0x1f ;  /* 0x00001fff2f007589 */ /* 0x000ea200000e0000 */
[----:B------:R-:W-:Y:S01]  /*09d0*/  NOP ;  /* 0x0000000000007918 */ /* 0x000fe20000000000 */
[----:B--2---:R-:W-:-:S13]  /*09e0*/  ISETP.NE.AND P0, PT, R0, 0x3, PT ;  /* 0x000000030000780c */ /* 0x004fda0003f05270 */
[----:B------:R-:W-:Y:S05]  /*09f0*/  @P0 BRA `(.L_x_12) ;  /* 0x00000000002c0947 */ /* 0x000fea0003800000 */
[----:B---3--:R-:W-:Y:S01]  /*0a00*/  UMOV UR6, 0x400 ;  /* 0x0000040000067882 */ /* 0x008fe20000000000 */
[----:B------:R-:W-:Y:S01]  /*0a10*/  UMOV UR4, 0x20 ;  /* 0x0000002000047882 */ /* 0x000fe20000000000 */
[----:B------:R-:W-:Y:S02]  /*0a20*/  ULEA UR6, UR47, UR6, 0x18 ;  /* 0x000000062f067291 */ /* 0x000fe4000f8ec0ff */
[----:B------:R-:W-:-:S04]  /*0a30*/  UIADD3 UR4, UPT, UPT, -UR4, 0x100000, URZ ;  /* 0x0010000004047890 */ /* 0x000fc8000fffe1ff */
[----:B------:R-:W-:Y:S02]  /*0a40*/  USHF.L.U32 UR5, UR4, 0xb, URZ ;  /* 0x0000000b04057899 */ /* 0x000fe400080006ff */
[----:B------:R-:W-:Y:S01]  /*0a50*/  USHF.L.U32 UR4, UR4, 0x1, URZ ;  /* 0x0000000104047899 */ /* 0x000fe200080006ff */
[----:B------:R-:W-:Y:S01]  /*0a60*/  ELECT P0, URZ, PT ;  /* 0x0000000000ff782f */ /* 0x000fe20003800000 */
[----:B------:R-:W2:Y:S10]  /*0a70*/  FENCE.VIEW.ASYNC.S ;  /* 0x00000000000073c6 */ /* 0x000eb40000000000 */
[----:B--2---:R2:W3:Y:S01]  /*0a80*/  SYNCS.EXCH.64 URZ, [UR6+0x110], UR4 ;  /* 0x0001100406ff75b2 */ /* 0x0044e20008000100 */
[----:B------:R2:W1:Y:S01]  /*0a90*/  SYNCS.EXCH.64 URZ, [UR6+0x118], UR4 ;  /* 0x0001180406ff75b2 */ /* 0x0004620008000100 */
[----:B------:R-:W-:Y:S01]  /*0aa0*/  NOP ;  /* 0x0000000000007918 */ /* 0x000fe20000000000 */
.L_x_12:
[----:B------:R-:W4:Y:S01]  /*0ab0*/  SHFL.IDX PT, R0, R47, RZ, 0x1f ;  /* 0x00001fff2f007589 */ /* 0x000f2200000e0000 */
[----:B------:R-:W-:Y:S01]  /*0ac0*/  NOP ;  /* 0x0000000000007918 */ /* 0x000fe20000000000 */
[----:B----4-:R-:W-:-:S13]  /*0ad0*/  ISETP.NE.AND P0, PT, R0, 0x4, PT ;  /* 0x000000040000780c */ /* 0x010fda0003f05270 */
[----:B------:R-:W-:Y:S05]  /*0ae0*/  @P0 BRA `(.L_x_13) ;  /* 0x0000000000480947 */ /* 0x000fea0003800000 */
[----:B--23--:R-:W-:Y:S01]  /*0af0*/  UMOV UR4, 0x720 ;  /* 0x0000072000047882 */ /* 0x00cfe20000000000 */
[----:B------:R-:W-:Y:S01]  /*0b00*/  UMOV UR6, 0x400 ;  /* 0x0000040000067882 */ /* 0x000fe20000000000 */
[----:B------:R-:W-:Y:S01]  /*0b10*/  USEL UR4, UR4, 0x620, UP4 ;  /* 0x0000062004047887 */ /* 0x000fe2000a000000 */
        /* <DEDUP_REMOVED lines=9> */
[----:B------:R-:W2:Y:S02]  /*0bb0*/  FENCE.VIEW.ASYNC.S ;  /* 0x00000000000073c6 */ /* 0x000ea40000000000 */
[----:B--2---:R4:W2:Y:S08]  /*0bc0*/  SYNCS.EXCH.64 URZ, [UR6+0x120], UR8 ;  /* 0x0001200806ff75b2 */ /* 0x0048b00008000100 */
[----:B------:R4:W3:Y:S01]  /*0bd0*/  SYNCS.EXCH.64 URZ, [UR6+0x130], UR4 ;  /* 0x0001300406ff75b2 */ /* 0x0008e20008000100 */
[----:B------:R4:W1:Y:S01]  /*0be0*/  SYNCS.EXCH.64 URZ, [UR6+0x128], UR8 ;  /* 0x0001280806ff75b2 */ /* 0x0008620008000100 */
[----:B------:R4:W1:Y:S02]  /*0bf0*/  SYNCS.EXCH.64 URZ, [UR6+0x138], UR4 ;  /* 0x0001380406ff75b2 */ /* 0x0008640008000100 */
[----:B----4-:R-:W-:Y:S01]  /*0c00*/  NOP ;  /* 0x0000000000007918 */ /* 0x010fe20000000000 */
.L_x_13:
[----:B------:R-:W4:Y:S01]  /*0c10*/  SHFL.IDX PT, R0, R47, RZ, 0x1f ;  /* 0x00001fff2f007589 */ /* 0x000f2200000e0000 */
[----:B------:R-:W-:Y:S01]  /*0c20*/  NOP ;  /* 0x0000000000007918 */ /* 0x000fe20000000000 */
[----:B----4-:R-:W-:-:S13]  /*0c30*/  ISETP.NE.AND P0, PT, R0, 0x5, PT ;  /* 0x000000050000780c */ /* 0x010fda0003f05270 */
[----:B------:R-:W-:Y:S05]  /*0c40*/  @P0 BRA `(.L_x_14) ;  /* 0x0000000000540947 */ /* 0x000fea0003800000 */
[----:B--23--:R-:W-:Y:S01]  /*0c50*/  UMOV UR4, 0x400 ;  /* 0x0000040000047882 */ /* 0x00cfe20000000000 */
        /* <DEDUP_REMOVED lines=14> */
[----:B------:R4:W1:Y:S01]  /*0d40*/  SYNCS.EXCH.64 URZ, [UR4+0x168], UR8 ;  /* 0x0001680804ff75b2 */ /* 0x0008620008000100 */
[----:B------:R4:W1:Y:S01]  /*0d50*/  SYNCS.EXCH.64 URZ, [UR4+0x150], UR6 ;  /* 0x0001500604ff75b2 */ /* 0x0008620008000100 */
[----:B------:R4:W1:Y:S01]  /*0d60*/  SYNCS.EXCH.64 URZ, [UR4+0x170], UR8 ;  /* 0x0001700804ff75b2 */ /* 0x0008620008000100 */
[----:B------:R4:W1:Y:S01]  /*0d70*/  SYNCS.EXCH.64 URZ, [UR4+0x158], UR6 ;  /* 0x0001580604ff75b2 */ /* 0x0008620008000100 */
[----:B------:R4:W1:Y:S02]  /*0d80*/  SYNCS.EXCH.64 URZ, [UR4+0x178], UR8 ;  /* 0x0001780804ff75b2 */ /* 0x0008640008000100 */
[----:B----4-:R-:W-:Y:S01]  /*0d90*/  NOP ;  /* 0x0000000000007918 */ /* 0x010fe20000000000 */
.L_x_14:
[----:B------:R-:W4:Y:S01]  /*0da0*/  SHFL.IDX PT, R0, R47, RZ, 0x1f ;  /* 0x00001fff2f007589 */ /* 0x000f2200000e0000 */
[----:B------:R-:W-:Y:S01]  /*0db0*/  ISETP.NE.OR P1, PT, RZ, UR18, !P1 ;  /* 0x00000012ff007c0c */ /* 0x000fe2000cf25670 */
[----:B------:R-:W-:Y:S01]  /*0dc0*/  NOP ;  /* 0x0000000000007918 */ /* 0x000fe20000000000 */
[----:B----4-:R-:W-:-:S13]  /*0dd0*/  ISETP.NE.AND P0, PT, R0, 0x3, PT ;  /* 0x000000030000780c */ /* 0x010fda0003f05270 */
[----:B------:R-:W-:Y:S05]  /*0de0*/  @P0 BRA `(.L_x_15) ;  /* 0x0000000000340947 */ /* 0x000fea0003800000 */
[----:B--23--:R-:W-:Y:S01]  /*0df0*/  UMOV UR4, 0x400 ;  /* 0x0000040000047882 */ /* 0x00cfe20000000000 */
[----:B------:R-:W-:Y:S01]  /*0e00*/  UMOV UR6, 0x20 ;  /* 0x0000002000067882 */ /* 0x000fe20000000000 */
[----:B------:R-:W-:Y:S02]  /*0e10*/  ULEA UR4, UR47, UR4, 0x18 ;  /* 0x000000042f047291 */ /* 0x000fe4000f8ec0ff */
[----:B------:R-:W-:-:S04]  /*0e20*/  UIADD3 UR6, UPT, UPT, -UR6, 0x100000, URZ ;  /* 0x0010000006067890 */ /* 0x000fc8000fffe1ff */
[----:B------:R-:W-:Y:S02]  /*0e30*/  USHF.L.U32 UR7, UR6, 0xb, URZ ;  /* 0x0000000b06077899 */ /* 0x000fe400080006ff */
[----:B------:R-:W-:Y:S01]  /*0e40*/  USHF.L.U32 UR6, UR6, 0x1, URZ ;  /* 0x0000000106067899 */ /* 0x000fe200080006ff */
[----:B------:R-:W-:Y:S01]  /*0e50*/  ELECT P0, URZ, PT ;  /* 0x0000000000ff782f */ /* 0x000fe20003800000 */
[----:B------:R-:W2:Y:S10]  /*0e60*/  FENCE.VIEW.ASYNC.S ;  /* 0x00000000000073c6 */ /* 0x000eb40000000000 */
[----:B--2---:R4:W2:Y:S01]  /*0e70*/  SYNCS.EXCH.64 URZ, [UR4+0x180], UR6 ;  /* 0x0001800604ff75b2 */ /* 0x0048a20008000100 */
[----:B------:R4:W3:Y:S01]  /*0e80*/  SYNCS.EXCH.64 URZ, [UR4+0x190], UR6 ;  /* 0x0001900604ff75b2 */ /* 0x0008e20008000100 */
[----:B------:R4:W1:Y:S01]  /*0e90*/  SYNCS.EXCH.64 URZ, [UR4+0x188], UR6 ;  /* 0x0001880604ff75b2 */ /* 0x0008620008000100 */
[----:B------:R4:W1:Y:S02]  /*0ea0*/  SYNCS.EXCH.64 URZ, [UR4+0x198], UR6 ;  /* 0x0001980604ff75b2 */ /* 0x0008640008000100 */
[----:B----4-:R-:W-:Y:S01]  /*0eb0*/  NOP ;  /* 0x0000000000007918 */ /* 0x010fe20000000000 */
.L_x_15:
[----:B------:R-:W-:Y:S01]  /*0ec0*/  VOTEU.ALL UP0, P1 ;  /* 0x0000000000ff7886 */ /* 0x000fe20000800000 */
[----:B--23--:R-:W-:Y:S01]  /*0ed0*/  UMOV UR4, 0x20 ;  /* 0x0000002000047882 */ /* 0x00cfe20000000000 */
[----:B------:R-:W2:Y:S01]  /*0ee0*/  LDCU UR7, c[0x0][0x36c] ;  /* 0x00006d80ff0777ac */ /* 0x000ea20008000800 */
[----:B------:R-:W-:Y:S01]  /*0ef0*/  NOP ;  /* 0x0000000000007918 */ /* 0x000fe20000000000 */
[----:B------:R-:W-:Y:S01]  /*0f00*/  LOP3.LUT R0, R60, 0x1f, RZ, 0xc0, !PT ;  /* 0x0000001f3c007812 */ /* 0x000fe200078ec0ff */
[----:B------:R-:W-:Y:S01]  /*0f10*/  @!UP0 UMOV UR6, 0x400 ;  /* 0x0000040000068882 */ /* 0x000fe20000000000 */
[----:B------:R-:W-:-:S04]  /*0f20*/  @!UP0 UIADD3 UR4, UPT, UPT, -UR4, 0x100000, URZ ;  /* 0x0010000004048890 */ /* 0x000fc8000fffe1ff */
[----:B------:R-:W-:Y:S02]  /*0f30*/  @!UP0 USHF.L.U32 UR5, UR4, 0xb, URZ ;  /* 0x0000000b04058899 */ /* 0x000fe400080006ff */
[----:B------:R-:W-:Y:S02]  /*0f40*/  @!UP0 USHF.L.U32 UR4, UR4, 0x1, URZ ;  /* 0x0000000104048899 */ /* 0x000fe400080006ff */
[----:B------:R-:W-:Y:S01]  /*0f50*/  @!UP0 ULEA UR6, UR47, UR6, 0x18 ;  /* 0x000000062f068291 */ /* 0x000fe2000f8ec0ff */
[----:B------:R-:W-:Y:S01]  /*0f60*/  VOTEU.ALL UP0, P1 ;  /* 0x0000000000ff7886 */ /* 0x000fe20000800000 */
[----:B------:R-:W-:Y:S02]  /*0f70*/  UISETP.NE.AND UP5, UPT, UR18, URZ, UPT ;  /* 0x000000ff1200728c */ /* 0x000fe4000bfa5270 */
[----:B--2---:R-:W-:Y:S01]  /*0f80*/  UISETP.EQ.U32.AND UP6, UPT, UR7, 0x1, UPT ;  /* 0x000000010700788c */ /* 0x004fe2000bfc2070 */
[----:B------:R-:W2:Y:S07]  /*0f90*/  FENCE.VIEW.ASYNC.S ;  /* 0x00000000000073c6 */ /* 0x000eae0000000000 */
[----:B--2---:R2:W3:Y:S01]  /*0fa0*/  @!UP0 SYNCS.EXCH.64 URZ, [UR6+0x1a0], UR4 ;  /* 0x0001a00406ff85b2 */ /* 0x0044e20008000100 */
[----:B------:R-:W-:Y:S05]  /*0fb0*/  BRA.U !UP6, `(.L_x_16) ;  /* 0x000000010e087547 */ /* 0x000fea000b800000 */
[----:B-1-3--:R-:W-:Y:S01]  /*0fc0*/  UCGABAR_ARV ;  /* 0x00000000000079c7 */ /* 0x00afe20008000000 */
[----:B------:R-:W-:Y:S05]  /*0fd0*/  BRA `(.L_x_17) ;  /* 0x0000000000047947 */ /* 0x000fea0003800000 */
.L_x_16:
[----:B-1-3--:R-:W-:Y:S01]  /*0fe0*/  NOP ;  /* 0x0000000000007918 */ /* 0x00afe20000000000 */
.L_x_17:
[----:B------:R-:W1:Y:S01]  /*0ff0*/  S2UR UR31, SR_CTAID.X ;  /* 0x00000000001f79c3 */ /* 0x000e620000002500 */
[----:B------:R-:W-:-:S05]  /*1000*/  CS2R.32 R50, SR_CgaSize ;  /* 0x0000000000327805 */ /* 0x000fca0000008a00 */
[----:B------:R-:W-:-:S05]  /*1010*/  IMAD R50, R50, -0xa0, RZ ;  /* 0xffffff6032327824 */ /* 0x000fca00078e02ff */
[----:B--2---:R-:W-:-:S14]  /*1020*/  R2UR UR5, R50 ;  /* 0x00000000320572ca */ /* 0x004fdc00000e0000 */
[----:B------:R-:W2:Y:S01]  /*1030*/  LDCU UR5, c[0x0][UR5+0x2b0] ;  /* 0x00005600050577ac */ /* 0x000ea20008000800 */
[----:B------:R-:W-:-:S05]  /*1040*/  CS2R.32 R50, SR_CgaSize ;  /* 0x0000000000327805 */ /* 0x000fca0000008a00 */
[----:B------:R-:W-:-:S05]  /*1050*/  IMAD R50, R50, -0xa0, RZ ;  /* 0xffffff6032327824 */ /* 0x000fca00078e02ff */
[----:B------:R-:W-:-:S14]  /*1060*/  R2UR UR4, R50 ;  /* 0x00000000320472ca */ /* 0x000fdc00000e0000 */
[----:B------:R-:W3:Y:S01]  /*1070*/  LDCU UR4, c[0x0][UR4+0x2b4] ;  /* 0x00005680040477ac */ /* 0x000ee20008000800 */
[----:B------:R-:W4:Y:S01]  /*1080*/  S2UR UR30, SR_CTAID.Y ;  /* 0x00000000001e79c3 */ /* 0x000f220000002600 */
[----:B------:R-:W-:-:S05]  /*1090*/  CS2R.32 R50, SR_CgaSize ;  /* 0x0000000000327805 */ /* 0x000fca0000008a00 */
[----:B------:R-:W-:-:S05]  /*10a0*/  IMAD R50, R50, -0xa0, RZ ;  /* 0xffffff6032327824 */ /* 0x000fca00078e02ff */
[----:B------:R-:W-:-:S14]  /*10b0*/  R2UR UR7, R50 ;  /* 0x00000000320772ca */ /* 0x000fdc00000e0000 */
[----:B------:R-:W3:Y:S01]  /*10c0*/  LDCU UR7, c[0x0][UR7+0x2a4] ;  /* 0x00005480070777ac */ /* 0x000ee20008000800 */
[----:B------:R-:W-:-:S05]  /*10d0*/  CS2R.32 R50, SR_CgaSize ;  /* 0x0000000000327805 */ /* 0x000fca0000008a00 */
[----:B------:R-:W-:-:S05]  /*10e0*/  IMAD R50, R50, -0xa0, RZ ;  /* 0xffffff6032327824 */ /* 0x000fca00078e02ff */
[----:B------:R-:W-:-:S14]  /*10f0*/  R2UR UR63, R50 ;  /* 0x00000000323f72ca */ /* 0x000fdc00000e0000 */
[----:B------:R-:W3:Y:S01]  /*1100*/  LDCU UR63, c[0x0][UR63+0x2a0] ;  /* 0x000054003f3f77ac */ /* 0x000ee20008000800 */
[----:B------:R-:W-:Y:S01]  /*1110*/  UISETP.GT.U32.AND UP0, UPT, UR48, 0xffff, UPT ;  /* 0x0000ffff3000788c */ /* 0x000fe2000bf04070 */
[----:B------:R-:W3:Y:S01]  /*1120*/  LDCU UR19, c[0x0][0xb24] ;  /* 0x00016480ff1377ac */ /* 0x000ee20008000800 */
[----:B------:R-:W3:Y:S01]  /*1130*/  LDCU UR45, c[0x0][0xb24] ;  /* 0x00016480ff2d77ac */ /* 0x000ee20008000800 */
[----:B-1----:R-:W-:Y:S01]  /*1140*/  I2FP.F32.U32 R3, UR31 ;  /* 0x0000001f00037c45 */ /* 0x002fe20008201000 */
[----:B------:R-:W1:Y:S04]  /*1150*/  LDCU UR23, c[0x0][0xb30] ;  /* 0x00016600ff1777ac */ /* 0x000e680008000800 */
[----:B--2---:R-:W-:Y:S01]  /*1160*/  FMUL R3, R3, UR5 ;  /* 0x0000000503037c20 */ /* 0x004fe20008400000 */
[----:B------:R-:W-:Y:S01]  /*1170*/  USHF.L.U32 UR24, UR47, 0x9, URZ ;  /* 0x000000092f187899 */ /* 0x000fe200080006ff */
[----:B----4-:R-:W-:Y:S01]  /*1180*/  I2FP.F32.U32 R2, UR30 ;  /* 0x0000001e00027c45 */ /* 0x010fe20008201000 */
[----:B------:R-:W-:-:S03]  /*1190*/  USHF.L.U32 UR46, UR31, 0x6, URZ ;  /* 0x000000061f2e7899 */ /* 0x000fc600080006ff */
[----:B------:R-:W2:Y:S01]  /*11a0*/  F2I.U32.TRUNC.NTZ R3, R3 ;  /* 0x0000000300037305 */ /* 0x000ea2000020f000 */
[----:B------:R-:W-:Y:S01]  /*11b0*/  USEL UR21, UR48, 0xffff, !UP0 ;  /* 0x0000ffff30157887 */ /* 0x000fe2000c000000 */
[----:B---3--:R-:W-:-:S06]  /*11c0*/  FMUL R2, R2, UR4 ;  /* 0x0000000402027c20 */ /* 0x008fcc0008400000 */
[----:B------:R-:W3:Y:S01]  /*11d0*/  F2I.U32.TRUNC.NTZ R2, R2 ;  /* 0x0000000200027305 */ /* 0x000ee2000020f000 */
[----:B--2---:R-:W-:Y:S02]  /*11e0*/  R2UR UR4, R3 ;  /* 0x00000000030472ca */ /* 0x004fe400000e0000 */
[----:B------:R-:W-:Y:S02]  /*11f0*/  PRMT R3, RZ, 0x7610, R3 ;  /* 0x00007610ff037816 */ /* 0x000fe40000000003 */
[----:B---3--:R-:W-:Y:S02]  /*1200*/  R2UR UR6, R2 ;  /* 0x00000000020672ca */ /* 0x008fe400000e0000 */
[----:B------:R-:W-:-:S07]  /*1210*/  PRMT R2, RZ, 0x7610, R2 ;  /* 0x00007610ff027816 */ /* 0x000fce0000000002 */
[----:B------:R-:W-:-:S04]  /*1220*/  UIADD3 UR5, UPT, UPT, -UR4, URZ, URZ ;  /* 0x000000ff04057290 */ /* 0x000fc8000fffe1ff */
[----:B------:R-:W-:Y:S02]  /*1230*/  UIMAD UR63, UR63, UR5, UR31 ;  /* 0x000000053f3f72a4 */ /* 0x000fe4000f8e021f */
[----:B------:R-:W-:-:S04]  /*1240*/  UIADD3 UR4, UPT, UPT, -UR6, URZ, URZ ;  /* 0x000000ff06047290 */ /* 0x000fc8000fffe1ff */
[----:B------:R-:W-:-:S06]  /*1250*/  UIMAD UR4, UR7, UR4, UR30 ;  /* 0x00000004070472a4 */ /* 0x000fcc000f8e021e */
[----:B------:R-:W-:Y:S01]  /*1260*/  IMAD.U32 R50, RZ, RZ, UR4 ;  /* 0x00000004ff327e24 */ /* 0x000fe2000f8e00ff */
[----:B-1----:R-:W-:Y:S06]  /*1270*/  BRA.U UP5, `(.L_x_18) ;  /* 0x0000000105687547 */ /* 0x002fec000b800000 */
[----:B------:R-:W-:Y:S01]  /*1280*/  R2UR UR4, R50 ;  /* 0x00000000320472ca */ /* 0x000fe200000e0000 */
[----:B------:R-:W-:-:S12]  /*1290*/  ULOP3.LUT UR5, UR63, 0x4, URZ, 0x3c, !UPT ;  /* 0x000000043f057892 */ /* 0x000fd8000f8e3cff */
[----:B------:R-:W-:Y:S02]  /*12a0*/  UISETP.NE.AND UP0, UPT, UR4, URZ, UPT ;  /* 0x000000ff0400728c */ /* 0x000fe4000bf05270 */
[----:B------:R-:W-:Y:S02]  /*12b0*/  ULOP3.LUT UR4, UR63, 0x2, URZ, 0x3c, !UPT ;  /* 0x000000023f047892 */ /* 0x000fe4000f8e3cff */
[----:B------:R-:W-:-:S04]  /*12c0*/  UISETP.GT.U32.AND UP2, UPT, UR63, 0x1, UP0 ;  /* 0x000000013f00788c */ /* 0x000fc80008744070 */
[----:B------:R-:W-:Y:S02]  /*12d0*/  USEL UR8, URZ, 0x1, UP2 ;  /* 0x00000001ff087887 */ /* 0x000fe40009000000 */
[----:B------:R-:W-:Y:S02]  /*12e0*/  USEL UR7, URZ, 0x2, UP2 ;  /* 0x00000002ff077887 */ /* 0x000fe40009000000 */
[----:B------:R-:W-:Y:S02]  /*12f0*/  UISETP.GT.U32.AND UP2, UPT, UR4, 0x1, UP0 ;  /* 0x000000010400788c */ /* 0x000fe40008744070 */
[----:B------:R-:W-:Y:S02]  /*1300*/  ULOP3.LUT UR4, UR63, 0x6, URZ, 0x3c, !UPT ;  /* 0x000000063f047892 */ /* 0x000fe4000f8e3cff */
[----:B------:R-:W-:Y:S02]  /*1310*/  USEL UR6, URZ, 0x4, UP2 ;  /* 0x00000004ff067887 */ /* 0x000fe40009000000 */
[----:B------:R-:W-:-:S02]  /*1320*/  USEL UR9, URZ, 0x8, UP2 ;  /* 0x00000008ff097887 */ /* 0x000fc40009000000 */
[----:B------:R-:W-:Y:S02]  /*1330*/  UISETP.GT.U32.AND UP2, UPT, UR5, 0x1, UP0 ;  /* 0x000000010500788c */ /* 0x000fe40008744070 */
[----:B------:R-:W-:Y:S02]  /*1340*/  UISETP.GT.U32.AND UP0, UPT, UR4, 0x1, UP0 ;  /* 0x000000010400788c */ /* 0x000fe40008704070 */
[----:B------:R-:W-:Y:S02]  /*1350*/  USEL UR4, URZ, 0x10, UP2 ;  /* 0x00000010ff047887 */ /* 0x000fe40009000000 */
[----:B------:R-:W-:Y:S02]  /*1360*/  UIADD3 UR5, UPT, UPT, UR6, UR7, UR8 ;  /* 0x0000000706057290 */ /* 0x000fe4000fffe008 */
[----:B------:R-:W-:Y:S02]  /*1370*/  USEL UR7, URZ, 0x40, UP0 ;  /* 0x00000040ff077887 */ /* 0x000fe40008000000 */
[----:B------:R-:W-:-:S02]  /*1380*/  USEL UR8, URZ, 0x20, UP2 ;  /* 0x00000020ff087887 */ /* 0x000fc40009000000 */
[----:B------:R-:W-:Y:S02]  /*1390*/  UIADD3 UR5, UPT, UPT, UR4, UR5, UR9 ;  /* 0x0000000504057290 */ /* 0x000fe4000fffe009 */
[----:B------:R-:W-:Y:S02]  /*13a0*/  ULOP3.LUT UR4, UR63, 0xfffffffe, URZ, 0xc0, !UPT ;  /* 0xfffffffe3f047892 */ /* 0x000fe4000f8ec0ff */
[----:B------:R-:W-:Y:S02]  /*13b0*/  USEL UR6, URZ, 0x80, UP0 ;  /* 0x00000080ff067887 */ /* 0x000fe40008000000 */
[----:B------:R-:W-:-:S03]  /*13c0*/  UIADD3 UR5, UPT, UPT, UR7, UR5, UR8 ;  /* 0x0000000507057290 */ /* 0x000fc6000fffe008 */
[----:B------:R-:W-:Y:S01]  /*13d0*/  UMOV UR7, 0x3 ;  /* 0x0000000300077882 */ /* 0x000fe20000000000 */
[----:B------:R-:W-:Y:S02]  /*13e0*/  UIADD3 UR5, UPT, UPT, UR5, UR6, URZ ;  /* 0x0000000605057290 */ /* 0x000fe4000fffe0ff */
[----:B------:R-:W-:-:S04]  /*13f0*/  USHF.L.U32 UR4, UR7, UR4, URZ ;  /* 0x0000000407047299 */ /* 0x000fc800080006ff */
[----:B------:R-:W-:Y:S02]  /*1400*/  MOV R3, UR5 ;  /* 0x0000000500037c02 */ /* 0x000fe40008000f00 */
[----:B------:R-:W-:-:S07]  /*1410*/  IMAD.U32 R2, RZ, RZ, UR4 ;  /* 0x00000004ff027e24 */ /* 0x000fce000f8e00ff */
.L_x_18:
[----:B------:R-:W1:Y:S01]  /*1420*/  S2UR UR36, SR_CTAID.Z ;  /* 0x00000000002479c3 */ /* 0x000e620000002700 */
[----:B------:R-:W-:Y:S01]  /*1430*/  UISETP.GE.AND UP0, UPT, UR19, 0x1, UPT ;  /* 0x000000011300788c */ /* 0x000fe2000bf06270 */
[----:B------:R-:W-:-:S08]  /*1440*/  UMOV UR25, 0x55 ;  /* 0x0000005500197882 */ /* 0x000fd00000000000 */
[----:B------:R-:W-:Y:S05]  /*1450*/  BRA.U !UP0, `(.L_x_19) ;  /* 0x0000000108d07547 */ /* 0x000fea000b800000 */
[----:B------:R-:W2:Y:S01]  /*1460*/  LDCU.128 UR12, c[0x0][0xb10] ;  /* 0x00016200ff0c77ac */ /* 0x000ea20008000c00 */
[----:B------:R-:W3:Y:S01]  /*1470*/  LDCU UR6, c[0x0][0x370] ;  /* 0x00006e00ff0677ac */ /* 0x000ee20008000800 */
[----:B------:R-:W4:Y:S01]  /*1480*/  LDCU UR7, c[0x0][0x374] ;  /* 0x00006e80ff0777ac */ /* 0x000f220008000800 */
[----:B------:R-:W1:Y:S01]  /*1490*/  LDCU UR20, c[0x0][0xb0c] ;  /* 0x00016180ff1477ac */ /* 0x000e620008000800 */
[----:B------:R-:W1:Y:S01]  /*14a0*/  LDCU UR22, c[0x0][0xb20] ;  /* 0x00016400ff1677ac */ /* 0x000e620008000800 */
[----:B------:R-:W1:Y:S01]  /*14b0*/  LDCU.64 UR8, c[0x0][0xb28] ;  /* 0x00016500ff0877ac */ /* 0x000e620008000a00 */
[----:B--2---:R-:W-:Y:S02]  /*14c0*/  UISETP.NE.AND UP3, UPT, UR14, 0x1, UPT ;  /* 0x000000010e00788c */ /* 0x004fe4000bf65270 */
[----:B----4-:R-:W-:Y:S02]  /*14d0*/  UIMAD.WIDE.U32 UR10, UR7, UR15, URZ ;  /* 0x0000000f070a72a5 */ /* 0x010fe4000f8e00ff */
[----:B---3--:R-:W-:-:S02]  /*14e0*/  UIMAD.WIDE.U32 UR16, UR6, UR12, URZ ;  /* 0x0000000c061072a5 */ /* 0x008fc4000f8e00ff */
[----:B-1----:R-:W-:Y:S02]  /*14f0*/  UISETP.NE.AND UP0, UPT, UR20, 0x1, UPT ;  /* 0x000000011400788c */ /* 0x002fe4000bf05270 */
[----:B------:R-:W-:Y:S01]  /*1500*/  UIMAD.WIDE.U32 UR4, UR31, UR12, URZ ;  /* 0x0000000c1f0472a5 */ /* 0x000fe2000f8e00ff */
[----:B------:R-:W-:Y:S02]  /*1510*/  UMOV UR10, UR11 ;  /* 0x0000000b000a7c82 */ /* 0x000fe40008000000 */
[----:B------:R-:W-:Y:S01]  /*1520*/  UMOV UR16, UR17 ;  /* 0x0000001100107c82 */ /* 0x000fe20008000000 */
[----:B------:R-:W-:Y:S02]  /*1530*/  @UP3 USHF.R.U32.HI UR7, URZ, UR22, UR10 ;  /* 0x00000016ff073299 */ /* 0x000fe4000801160a */
[----:B------:R-:W-:Y:S02]  /*1540*/  UISETP.NE.AND UP2, UPT, UR19, 0x1, UPT ;  /* 0x000000011300788c */ /* 0x000fe4000bf45270 */
[----:B------:R-:W-:-:S02]  /*1550*/  USHF.R.U32.HI UR5, URZ, UR13, UR5 ;  /* 0x0000000dff057299 */ /* 0x000fc40008011605 */
[----:B------:R-:W-:Y:S02]  /*1560*/  @UP0 USHF.R.U32.HI UR6, URZ, UR13, UR16 ;  /* 0x0000000dff060299 */ /* 0x000fe40008011610 */
[----:B------:R-:W-:Y:S02]  /*1570*/  UIMAD.WIDE.U32 UR12, UR30, UR15, URZ ;  /* 0x0000000f1e0c72a5 */ /* 0x000fe4000f8e00ff */
[----:B------:R-:W-:Y:S02]  /*1580*/  UIMAD.WIDE.U32 UR10, UR7, UR8, URZ ;  /* 0x00000008070a72a5 */ /* 0x000fe4000f8e00ff */
[----:B------:R-:W-:Y:S02]  /*1590*/  UIMAD.WIDE.U32 UR16, UR6, UR8, URZ ;  /* 0x00000008061072a5 */ /* 0x000fe4000f8e00ff */
[----:B------:R-:W-:Y:S01]  /*15a0*/  USEL UR5, UR31, UR5, !UP0 ;  /* 0x000000051f057287 */ /* 0x000fe2000c000000 */
[----:B------:R-:W-:Y:S02]  /*15b0*/  UMOV UR4, UR13 ;  /* 0x0000000d00047c82 */ /* 0x000fe40008000000 */
[----:B------:R-:W-:Y:S01]  /*15c0*/  UMOV UR10, UR11 ;  /* 0x0000000b000a7c82 */ /* 0x000fe20008000000 */
[----:B------:R-:W-:-:S02]  /*15d0*/  USHF.R.U32.HI UR4, URZ, UR22, UR4 ;  /* 0x00000016ff047299 */ /* 0x000fc40008011604 */
[----:B------:R-:W-:Y:S01]  /*15e0*/  @UP2 USHF.R.U32.HI UR7, URZ, UR9, UR10 ;  /* 0x00000009ff072299 */ /* 0x000fe2000801160a */
[----:B------:R-:W-:Y:S01]  /*15f0*/  UMOV UR16, UR17 ;  /* 0x0000001100107c82 */ /* 0x000fe20008000000 */
[----:B------:R-:W-:Y:S02]  /*1600*/  USEL UR4, UR30, UR4, !UP3 ;  /* 0x000000041e047287 */ /* 0x000fe4000d800000 */
[----:B------:R-:W-:Y:S02]  /*1610*/  @UP2 USHF.R.U32.HI UR6, URZ, UR9, UR16 ;  /* 0x00000009ff062299 */ /* 0x000fe40008011610 */
[----:B------:R-:W-:Y:S02]  /*1620*/  UIMAD UR7, UR7, UR19, URZ ;  /* 0x00000013070772a4 */ /* 0x000fe4000f8e02ff */
[----:B------:R-:W-:Y:S02]  /*1630*/  UIMAD UR12, UR6, UR19, URZ ;  /* 0x00000013060c72a4 */ /* 0x000fe4000f8e02ff */
[----:B------:R-:W-:-:S02]  /*1640*/  UISETP.GE.AND UP0, UPT, UR4, UR7, UPT ;  /* 0x000000070400728c */ /* 0x000fc4000bf06270 */
[----:B------:R-:W-:Y:S02]  /*1650*/  UIMAD.WIDE.U32 UR10, UR4, UR8, URZ ;  /* 0x00000008040a72a5 */ /* 0x000fe4000f8e00ff */
[----:B------:R-:W-:Y:S02]  /*1660*/  UISETP.GE.OR UP0, UPT, UR5, UR12, UP0 ;  /* 0x0000000c0500728c */ /* 0x000fe40008706670 */
[----:B------:R-:W-:Y:S02]  /*1670*/  UIMAD.WIDE.U32 UR12, UR5, UR8, URZ ;  /* 0x00000008050c72a5 */ /* 0x000fe4000f8e00ff */
[----:B------:R-:W-:Y:S01]  /*1680*/  UIADD3 UR10, UPT, UPT, -UR4, URZ, URZ ;  /* 0x000000ff040a7290 */ /* 0x000fe2000fffe1ff */
[----:B------:R-:W-:Y:S01]  /*1690*/  UMOV UR8, UR11 ;  /* 0x0000000b00087c82 */ /* 0x000fe20008000000 */
[----:B------:R-:W-:Y:S02]  /*16a0*/  UIADD3 UR11, UPT, UPT, -UR5, URZ, URZ ;  /* 0x000000ff050b7290 */ /* 0x000fe4000fffe1ff */
[----:B------:R-:W-:-:S03]  /*16b0*/  USHF.R.U32.HI UR8, URZ, UR9, UR8 ;  /* 0x00000009ff087299 */ /* 0x000fc60008011608 */
[----:B------:R-:W-:Y:S01]  /*16c0*/  @!UP0 UMOV UR7, UR13 ;  /* 0x0000000d00078c82 */ /* 0x000fe20008000000 */
[----:B------:R-:W-:Y:S02]  /*16d0*/  UIMAD UR30, UR14, UR10, UR30 ;  /* 0x0000000a0e1e72a4 */ /* 0x000fe4000f8e021e */
[----:B------:R-:W-:Y:S02]  /*16e0*/  USEL UR8, UR4, UR8, !UP2 ;  /* 0x0000000804087287 */ /* 0x000fe4000d000000 */
[----:B------:R-:W-:Y:S02]  /*16f0*/  @!UP0 USHF.R.U32.HI UR7, URZ, UR9, UR7 ;  /* 0x00000009ff078299 */ /* 0x000fe40008011607 */
[----:B------:R-:W-:Y:S02]  /*1700*/  UIADD3 UR9, UPT, UPT, -UR8, URZ, URZ ;  /* 0x000000ff08097290 */ /* 0x000fe4000fffe1ff */
[----:B------:R-:W-:Y:S02]  /*1710*/  @!UP0 USEL UR7, UR5, UR7, !UP2 ;  /* 0x0000000705078287 */ /* 0x000fe4000d000000 */
[----:B------:R-:W-:-:S02]  /*1720*/  UIMAD UR9, UR19, UR9, UR4 ;  /* 0x00000009130972a4 */ /* 0x000fc4000f8e0204 */
[----:B------:R-:W-:Y:S02]  /*1730*/  @!UP0 UIADD3 UR8, UPT, UPT, UR8, -UR7, URZ ;  /* 0x8000000708088290 */ /* 0x000fe4000fffe0ff */
[----:B------:R-:W-:Y:S02]  /*1740*/  @!UP0 UIMAD UR6, UR9, UR6, UR7 ;  /* 0x00000006090682a4 */ /* 0x000fe4000f8e0207 */
[----:B------:R-:W-:Y:S02]  /*1750*/  @!UP0 UIMAD UR4, UR8, UR19, UR5 ;  /* 0x00000013080482a4 */ /* 0x000fe4000f8e0205 */
[----:B------:R-:W-:Y:S02]  /*1760*/  UIMAD UR31, UR20, UR11, UR31 ;  /* 0x0000000b141f72a4 */ /* 0x000fe4000f8e021f */
[----:B------:R-:W-:Y:S01]  /*1770*/  UIMAD UR30, UR4, UR14, UR30 ;  /* 0x0000000e041e72a4 */ /* 0x000fe2000f8e021e */
[----:B------:R-:W-:Y:S02]  /*1780*/  @!UP0 UMOV UR5, UR6 ;  /* 0x0000000600058c82 */ /* 0x000fe40008000000 */
[----:B------:R-:W-:-:S12]  /*1790*/  UIMAD UR31, UR5, UR20, UR31 ;  /* 0x00000014051f72a4 */ /* 0x000fd8000f8e021f */
.L_x_19:
[----:B------:R-:W-:Y:S02]  /*17a0*/  UISETP.NE.AND UP2, UPT, UR23, 0x1, UPT ;  /* 0x000000011700788c */ /* 0x000fe4000bf45270 */
[----:B------:R-:W-:Y:S02]  /*17b0*/  ULOP3.LUT UR21, UR21, 0xffff, URZ, 0xc0, !UPT ;  /* 0x0000ffff15157892 */ /* 0x000fe4000f8ec0ff */
[----:B------:R-:W-:Y:S02]  /*17c0*/  UISETP.NE.AND UP0, UPT, UR18, 0x2, UPT ;  /* 0x000000021200788c */ /* 0x000fe4000bf05270 */
[----:B------:R-:W-:Y:S02]  /*17d0*/  ULOP3.LUT UR24, UR24, 0xc00, URZ, 0xc0, !UPT ;  /* 0x00000c0018187892 */ /* 0x000fe4000f8ec0ff */
[----:B------:R-:W-:Y:S02]  /*17e0*/  ULOP3.LUT UR46, UR46, 0x40, URZ, 0xc0, !UPT ;  /* 0x000000402e2e7892 */ /* 0x000fe4000f8ec0ff */
[----:B------:R-:W-:Y:S01]  /*17f0*/  USHF.L.U32 UR21, UR25, UR21, URZ ;  /* 0x0000001519157299 */ /* 0x000fe200080006ff */
[----:B------:R-:W-:Y:S11]  /*1800*/  BRA.U UP2, `(.L_x_20) ;  /* 0x0000000102407547 */ /* 0x000ff6000b800000 */
[----:B------:R-:W2:Y:S01]  /*1810*/  LDCU.128 UR8, c[0x0][0xb10] ;  /* 0x00016200ff0877ac */ /* 0x000ea20008000c00 */
[----:B------:R-:W3:Y:S01]  /*1820*/  LDCU UR12, c[0x0][0xb0c] ;  /* 0x00016180ff0c77ac */ /* 0x000ee20008000800 */
[----:B------:R-:W4:Y:S01]  /*1830*/  LDCU UR13, c[0x0][0xb20] ;  /* 0x00016400ff0d77ac */ /* 0x000f220008000800 */
[----:B--2---:R-:W-:Y:S02]  /*1840*/  UIMAD.WIDE.U32 UR4, UR31, UR8, URZ ;  /* 0x000000081f0472a5 */ /* 0x004fe4000f8e00ff */
[----:B------:R-:W-:Y:S02]  /*1850*/  UIMAD.WIDE.U32 UR6, UR30, UR11, URZ ;  /* 0x0000000b1e0672a5 */ /* 0x000fe4000f8e00ff */
[----:B---3--:R-:W-:Y:S02]  /*1860*/  UISETP.NE.AND UP2, UPT, UR12, 0x1, UPT ;  /* 0x000000010c00788c */ /* 0x008fe4000bf45270 */
[----:B------:R-:W-:-:S03]  /*1870*/  USHF.R.U32.HI UR5, URZ, UR9, UR5 ;  /* 0x00000009ff057299 */ /* 0x000fc60008011605 */
[----:B------:R-:W-:Y:S01]  /*1880*/  UMOV UR4, UR7 ;  /* 0x0000000700047c82 */ /* 0x000fe20008000000 */
[----:B------:R-:W-:Y:S02]  /*1890*/  USEL UR5, UR31, UR5, !UP2 ;  /* 0x000000051f057287 */ /* 0x000fe4000d000000 */
[----:B------:R-:W-:Y:S02]  /*18a0*/  UISETP.NE.AND UP2, UPT, UR10, 0x1, UPT ;  /* 0x000000010a00788c */ /* 0x000fe4000bf45270 */
[----:B----4-:R-:W-:-:S04]  /*18b0*/  USHF.R.U32.HI UR4, URZ, UR13, UR4 ;  /* 0x0000000dff047299 */ /* 0x010fc80008011604 */
[----:B------:R-:W-:-:S04]  /*18c0*/  USEL UR4, UR30, UR4, !UP2 ;  /* 0x000000041e047287 */ /* 0x000fc8000d000000 */
[----:B------:R-:W-:Y:S02]  /*18d0*/  UIADD3 UR6, UPT, UPT, UR5, -UR4, URZ ;  /* 0x8000000405067290 */ /* 0x000fe4000fffe0ff */
[----:B------:R-:W-:Y:S02]  /*18e0*/  UIADD3 UR4, UPT, UPT, -UR5, UR4, URZ ;  /* 0x0000000405047290 */ /* 0x000fe4000fffe1ff */
[----:B------:R-:W-:Y:S02]  /*18f0*/  UIMAD UR30, UR6, UR10, UR30 ;  /* 0x0000000a061e72a4 */ /* 0x000fe4000f8e021e */
[----:B------:R-:W-:-:S12]  /*1900*/  UIMAD UR31, UR4, UR12, UR31 ;  /* 0x0000000c041f72a4 */ /* 0x000fd8000f8e021f */
.L_x_20:
[----:B------:R-:W-:Y:S05]  /*1910*/  BRA.U !UP6, `(.L_x_21) ;  /* 0x000000010e0c7547 */ /* 0x000fea000b800000 */
[----:B------:R-:W-:Y:S01]  /*1920*/  UCGABAR_WAIT ;  /* 0x0000000000007dc7 */ /* 0x000fe20008000000 */
[----:B------:R-:W-:Y:S01]  /*1930*/  CCTL.IVALL ;  /* 0x00000000ff00798f */ /* 0x000fe20002000000 */
[----:B------:R-:W-:Y:S05]  /*1940*/  BRA `(.L_x_22) ;  /* 0x0000000000047947 */ /* 0x000fea0003800000 */
.L_x_21:
[----:B------:R-:W-:Y:S06]  /*1950*/  BAR.SYNC.DEFER_BLOCKING 0x0 ;  /* 0x0000000000007b1d */ /* 0x000fec0000010000 */
.L_x_22:
[----:B------:R-:W-:Y:S05]  /*1960*/  BRA.U UP0, `(.L_x_23) ;  /* 0x0000001900247547 */ /* 0x000fea000b800000 */
[----:B------:R-:W2:Y:S01]  /*1970*/  LDCU UR6, c[0x0][0x38c] ;  /* 0x00007180ff0677ac */ /* 0x000ea20008000800 */
[----:B------:R-:W-:Y:S01]  /*1980*/  PLOP3.LUT P1, PT, PT, PT, UP4, 0x80, 0x8 ;  /* 0x000000000008781c */ /* 0x000fe20003f2f048 */
[----:B------:R-:W-:Y:S01]  /*1990*/  IMAD.MOV.U32 R12, RZ, RZ, 0x1 ;  /* 0x00000001ff0c7424 */ /* 0x000fe200078e00ff */
[----:B------:R-:W-:Y:S02]  /*19a0*/  ISETP.NE.AND P2, PT, R0, RZ, P3 ;  /* 0x000000ff0000720c */ /* 0x000fe40001f45270 */
[----:B------:R-:W-:Y:S02]  /*19b0*/  CS2R R10, SRZ ;  /* 0x00000000000a7805 */ /* 0x000fe4000001ff00 */
[----:B------:R-:W-:Y:S01]  /*19c0*/  PLOP3.LUT P1, PT, P1, PT, PT, 0x8, 0x80 ;  /* 0x000000000080781c */ /* 0x000fe20000f2e170 */
[----:B------:R-:W-:Y:S01]  /*19d0*/  IMAD.MOV.U32 R9, RZ, RZ, RZ ;  /* 0x000000ffff097224 */ /* 0x000fe200078e00ff */
[----:B------:R-:W3:Y:S01]  /*19e0*/  LDCU UR39, c[0x0][0x370] ;  /* 0x00006e00ff2777ac */ /* 0x000ee20008000800 */
[----:B------:R-:W-:Y:S01]  /*19f0*/  IMAD.MOV.U32 R8, RZ, RZ, 0x1 ;  /* 0x00000001ff087424 */ /* 0x000fe200078e00ff */
[----:B------:R-:W4:Y:S01]  /*1a00*/  LDCU.64 UR26, c[0x0][0x348] ;  /* 0x00006900ff1a77ac */ /* 0x000f220008000a00 */
[----:B------:R-:W-:Y:S01]  /*1a10*/  ULEA.HI UR43, UR24, UR46, URZ, 0x1a ;  /* 0x0000002e182b7291 */ /* 0x000fe2000f8fd0ff */
[----:B------:R-:W1:Y:S01]  /*1a20*/  LDCU UR38, c[0x0][0x374] ;  /* 0x00006e80ff2677ac */ /* 0x000e620008000800 */
[----:B--2---:R-:W-:-:S02]  /*1a30*/  UIADD3 UR5, UPT, UPT, UR6, 0x3f, URZ ;  /* 0x0000003f06057890 */ /* 0x004fc4000fffe0ff */
[----:B------:R-:W-:Y:S02]  /*1a40*/  UIADD3 UR48, UPT, UPT, UR6, 0x7e, URZ ;  /* 0x0000007e06307890 */ /* 0x000fe4000fffe0ff */
[----:B------:R-:W-:-:S04]  /*1a50*/  USHF.R.S32.HI UR4, URZ, 0x1f, UR5 ;  /* 0x0000001fff047899 */ /* 0x000fc80008011405 */
[----:B------:R-:W-:Y:S02]  /*1a60*/  ULEA.HI UR4, UR4, UR5, URZ, 0x6 ;  /* 0x0000000504047291 */ /* 0x000fe4000f8f30ff */
[----:B------:R-:W-:Y:S02]  /*1a70*/  UIADD3 UR5, UPT, UPT, UR6, -0x1, URZ ;  /* 0xffffffff06057890 */ /* 0x000fe4000fffe0ff */
[----:B------:R-:W-:Y:S02]  /*1a80*/  USHF.R.S32.HI UR41, URZ, 0x6, UR4 ;  /* 0x00000006ff297899 */ /* 0x000fe40008011404 */
[----:B------:R-:W-:Y:S02]  /*1a90*/  UISETP.GE.U32.AND UP1, UPT, UR5, -0x7f, UPT ;  /* 0xffffff810500788c */ /* 0x000fe4000bf26070 */
[----:B------:R-:W-:Y:S01]  /*1aa0*/  UISETP.LT.U32.AND UP0, UPT, UR41, 0xd, UPT ;  /* 0x0000000d2900788c */ /* 0x000fe2000bf01070 */
[----:B------:R-:W-:-:S03]  /*1ab0*/  UMOV UR5, URZ ;  /* 0x000000ff00057c82 */ /* 0x000fc60008000000 */
[----:B------:R-:W-:Y:S02]  /*1ac0*/  USEL UR40, UR41, 0xd, UP0 ;  /* 0x0000000d29287887 */ /* 0x000fe40008000000 */
[----:B------:R-:W-:Y:S02]  /*1ad0*/  UISETP.NE.AND UP0, UPT, UR18, URZ, UPT ;  /* 0x000000ff1200728c */ /* 0x000fe4000bf05270 */
[----:B------:R-:W-:Y:S02]  /*1ae0*/  UIADD3 UR4, UPT, UPT, UR40, -0x1, URZ ;  /* 0xffffffff28047890 */ /* 0x000fe4000fffe0ff */
[----:B------:R-:W-:Y:S02]  /*1af0*/  @UP1 UIADD3 UR4, UPT, UPT, UR40, URZ, URZ ;  /* 0x000000ff28041290 */ /* 0x000fe4000fffe0ff */
[----:B------:R-:W-:Y:S02]  /*1b00*/  USEL UR25, UR55, 0x2, UP0 ;  /* 0x0000000237197887 */ /* 0x000fe40008000000 */
[----:B------:R-:W-:-:S02]  /*1b10*/  UIADD3 UR44, UPT, UPT, UR41, -UR40, URZ ;  /* 0x80000028292c7290 */ /* 0x000fc4000fffe0ff */
[----:B------:R-:W-:Y:S02]  /*1b20*/  UIADD3 UR28, UPT, UPT, UR4, 0x1, URZ ;  /* 0x00000001041c7890 */ /* 0x000fe4000fffe0ff */
[----:B-1-34-:R-:W-:-:S12]  /*1b30*/  UIADD3 UR42, UPT, UPT, -UR4, URZ, URZ ;  /* 0x000000ff042a7290 */ /* 0x01afd8000fffe1ff */
.L_x_43:
[----:B------:R-:W-:Y:S01]  /*1b40*/  UISETP.NE.AND UP0, UPT, UR47, URZ, UPT ;  /* 0x000000ff2f00728c */ /* 0x000fe2000bf05270 */
[----:B------:R-:W1:Y:S08]  /*1b50*/  S2UR UR47, SR_CgaCtaId ;  /* 0x00000000002f79c3 */ /* 0x000e700000008800 */
[----:B------:R-:W-:Y:S05]  /*1b60*/  BRA.U UP0, `(.L_x_24) ;  /* 0x0000000100347547 */ /* 0x000fea000b800000 */
[----:B------:R-:W2:Y:S01]  /*1b70*/  S2R R0, SR_CgaCtaId ;  /* 0x0000000000007919 */ /* 0x000ea20000008800 */
[----:B------:R-:W-:-:S04]  /*1b80*/  MOV R2, 0x400 ;  /* 0x0000040000027802 */ /* 0x000fc80000000f00 */
[----:B--2---:R-:W-:Y:S02]  /*1b90*/  LEA R0, R0, R2, 0x18 ;  /* 0x0000000200007211 */ /* 0x004fe400078ec0ff */
[----:B------:R-:W-:-:S03]  /*1ba0*/  SHF.L.U32 R2, R8, 0x1f, RZ ;  /* 0x0000001f08027819 */ /* 0x000fc600000006ff */
[----:B------:R-:W-:-:S04]  /*1bb0*/  IMAD R0, R9, 0x8, R0 ;  /* 0x0000000809007824 */ /* 0x000fc800078e0200 */
[----:B------:R-:W2:Y:S02]  /*1bc0*/  SYNCS.PHASECHK.TRANS64.TRYWAIT P0, [R0+URZ+0x190], R2 ;  /* 0x00019002000075a7 */ /* 0x000ea400080011ff */
[----:B--2---:R-:W-:Y:S05]  /*1bd0*/  @!P0 BRA `(.L_x_25) ;  /* 0x0000007800688947 */ /* 0x004fea0003800000 */
.L_x_159:
[----:B------:R-:W-:Y:S01]  /*1be0*/  VIADD R9, R9, 0x1 ;  /* 0x0000000109097836 */ /* 0x000fe20000000000 */
[----:B------:R2:W-:Y:S04]  /*1bf0*/  SYNCS.ARRIVE.TRANS64.A1T0 RZ, [R0+URZ+0x180], RZ ;  /* 0x000180ff00ff79a7 */ /* 0x0005e800081000ff */
[----:B------:R-:W-:-:S04]  /*1c00*/  ISETP.NE.AND P0, PT, R9, 0x2, PT ;  /* 0x000000020900780c */ /* 0x000fc80003f05270 */
[----:B------:R-:W-:Y:S02]  /*1c10*/  SEL R9, R9, RZ, P0 ;  /* 0x000000ff09097207 */ /* 0x000fe40000000000 */
[----:B--2---:R-:W-:-:S04]  /*1c20*/  SEL R0, RZ, 0x1, P0 ;  /* 0x00000001ff007807 */ /* 0x004fc80000000000 */
[----:B------:R-:W-:-:S07]  /*1c30*/  LOP3.LUT R8, R8, R0, RZ, 0x3c, !PT ;  /* 0x0000000008087212 */ /* 0x000fce00078e3cff */
.L_x_24:
[----:B------:R-:W-:Y:S01]  /*1c40*/  UMOV UR6, 0x400 ;  /* 0x0000040000067882 */ /* 0x000fe20000000000 */
[----:B------:R-:W-:Y:S01]  /*1c50*/  UISETP.GE.U32.AND UP0, UPT, UR48, 0x7f, UPT ;  /* 0x0000007f3000788c */ /* 0x000fe2000bf06070 */
[----:B------:R-:W-:Y:S01]  /*1c60*/  SHF.L.U32 R0, R12, 0x1f, RZ ;  /* 0x0000001f0c007819 */ /* 0x000fe200000006ff */
[----:B-1----:R-:W-:Y:S02]  /*1c70*/  ULEA UR6, UR47, UR6, 0x18 ;  /* 0x000000062f067291 */ /* 0x002fe4000f8ec0ff */
[----:B------:R-:W-:Y:S02]  /*1c80*/  ULEA UR11, UR30, UR43, 0x7 ;  /* 0x0000002b1e0b7291 */ /* 0x000fe4000f8e38ff */
[----:B------:R-:W-:Y:S01]  /*1c90*/  ULEA UR4, UR5, UR6, 0x3 ;  /* 0x0000000605047291 */ /* 0x000fe2000f8e18ff */
[----:B------:R-:W-:-:S08]  /*1ca0*/  UMOV UR7, URZ ;  /* 0x000000ff00077c82 */ /* 0x000fd00008000000 */
[----:B------:R1:W2:Y:S01]  /*1cb0*/  SYNCS.PHASECHK.TRANS64.TRYWAIT P0, [UR4+0x68], R0 ;  /* 0x00006800ff0075a7 */ /* 0x0002a20008001104 */
[----:B------:R-:W-:-:S04]  /*1cc0*/  ULEA.HI UR4, UR31, UR31, URZ, 0x1 ;  /* 0x0000001f1f047291 */ /* 0x000fc8000f8f08ff */
[----:B------:R-:W-:-:S04]  /*1cd0*/  USHF.L.U32 UR4, UR4, 0x6, URZ ;  /* 0x0000000604047899 */ /* 0x000fc800080006ff */
[----:B------:R-:W-:Y:S01]  /*1ce0*/  ULOP3.LUT UR35, UR46, 0xffffff80, UR4, 0xf8, !UPT ;  /* 0xffffff802e237892 */ /* 0x000fe2000f8ef804 */
[----:B------:R-:W-:Y:S11]  /*1cf0*/  BRA.U !UP0, `(.L_x_26) ;  /* 0x0000000108c87547 */ /* 0x000ff6000b800000 */
[----:B------:R-:W-:Y:S01]  /*1d00*/  UMOV UR13, UR42 ;  /* 0x0000002a000d7c82 */ /* 0x000fe20008000000 */
[----:B------:R-:W-:Y:S01]  /*1d10*/  UMOV UR4, UR5 ;  /* 0x0000000500047c82 */ /* 0x000fe20008000000 */
[----:B------:R-:W-:-:S05]  /*1d20*/  UMOV UR34, URZ ;  /* 0x000000ff00227c82 */ /* 0x000fca0008000000 */
.L_x_32:
[----:B------:R-:W-:Y:S01]  /*1d30*/  ULEA UR33, UR4, UR6, 0x3 ;  /* 0x0000000604217291 */ /* 0x000fe2000f8e18ff */
[----:B------:R-:W-:Y:S01]  /*1d40*/  @P3 MOV R2, 0x8000 ;  /* 0x0000800000023802 */ /* 0x000fe20000000f00 */
[----:B--234-:R-:W-:Y:S10]  /*1d50*/  @P0 BRA `(.L_x_27) ;  /* 0x00000000000c0947 */ /* 0x01cff40003800000 */
[----:B------:R-:W-:-:S04]  /*1d60*/  SHF.L.U32 R3, R12, 0x1f, RZ ;  /* 0x0000001f0c037819 */ /* 0x000fc800000006ff */
[----:B------:R-:W2:Y:S02]  /*1d70*/  SYNCS.PHASECHK.TRANS64.TRYWAIT P0, [UR33+0x68], R3 ;  /* 0x00006803ff0075a7 */ /* 0x000ea40008001121 */
[----:B--2---:R-:W-:Y:S05]  /*1d80*/  @!P0 BRA `(.L_x_28) ;  /* 0x0000007800108947 */ /* 0x004fea0003800000 */
.L_x_27:
[----:B------:R2:W-:Y:S01]  /*1d90*/  @P3 SYNCS.ARRIVE.TRANS64 RZ, [UR33], R2 ;  /* 0x00000002ffff39a7 */ /* 0x0005e20008000021 */
[----:B------:R-:W-:Y:S02]  /*1da0*/  ULOP3.LUT UR5, UR25, 0x2, URZ, 0xfc, !UPT ;  /* 0x0000000219057892 */ /* 0x000fe4000f8efcff */
[----:B------:R-:W-:Y:S02]  /*1db0*/  UIADD3 UR13, UPT, UPT, UR13, 0x1, URZ ;  /* 0x000000010d0d7890 */ /* 0x000fe4000fffe0ff */
[----:B------:R-:W-:Y:S02]  /*1dc0*/  UISETP.NE.AND UP0, UPT, UR5, 0x2, UPT ;  /* 0x000000020500788c */ /* 0x000fe4000bf05270 */
[----:B------:R-:W-:-:S07]  /*1dd0*/  UISETP.NE.AND UP2, UPT, UR13, 0x1, UPT ;  /* 0x000000010d00788c */ /* 0x000fce000bf45270 */
[----:B------:R-:W-:Y:S05]  /*1de0*/  BRA.U UP0, `(.L_x_29) ;  /* 0x0000000100047547 */ /* 0x000fea000b800000 */
[----:B------:R-:W-:Y:S05]  /*1df0*/  BPT.TRAP 0x1 ;  /* 0x000000040000795c */ /* 0x000fea0000300000 */
.L_x_29:
[----:B------:R-:W-:Y:S04]  /*1e00*/  BSSY.RECONVERGENT B0, `(.L_x_30) ;  /* 0x0000003000007945 */ /* 0x000fe80003800200 */
[----:B------:R-:W-:Y:S05]  /*1e10*/  @!P2 BRA `(.L_x_31) ;  /* 0x000000000004a947 */ /* 0x000fea0003800000 */
[----:B------:R-:W-:Y:S05]  /*1e20*/  BPT.TRAP 0x1 ;  /* 0x000000040000795c */ /* 0x000fea0000300000 */
.L_x_31:
[----:B------:R-:W-:Y:S05]  /*1e30*/  BSYNC.RECONVERGENT B0 ;  /* 0x0000000000007941 */ /* 0x000fea0003800200 */
.L_x_30:
[----:B------:R-:W-:Y:S02]  /*1e40*/  UIADD3 UR5, UPT, UPT, UR4, 0x1, URZ ;  /* 0x0000000104057890 */ /* 0x000fe4000fffe0ff */
[----:B------:R-:W-:Y:S02]  /*1e50*/  ULEA UR32, UR4, UR6, 0xd ;  /* 0x0000000604207291 */ /* 0x000fe4000f8e68ff */
[----:B------:R-:W-:Y:S02]  /*1e60*/  UISETP.NE.AND UP0, UPT, UR5, 0xd, UPT ;  /* 0x0000000d0500788c */ /* 0x000fe4000bf05270 */
[----:B------:R-:W-:Y:S02]  /*1e70*/  ULEA UR4, UR4, UR24, 0xc ;  /* 0x0000001804047291 */ /* 0x000fe4000f8e60ff */
[----:B------:R-:W-:Y:S02]  /*1e80*/  USEL UR8, URZ, 0x1, UP0 ;  /* 0x00000001ff087887 */ /* 0x000fe40008000000 */
[----:B------:R-:W-:-:S02]  /*1e90*/  USEL UR5, UR5, URZ, UP0 ;  /* 0x000000ff05057287 */ /* 0x000fc40008000000 */
[----:B------:R-:W-:Y:S02]  /*1ea0*/  UIADD3 UR16, UP1, UPT, UR26, 0x80, URZ ;  /* 0x000000801a107890 */ /* 0x000fe4000ff3e0ff */
[----:B------:R-:W-:Y:S01]  /*1eb0*/  ULEA UR4, UR4, UR6, 0x1 ;  /* 0x0000000604047291 */ /* 0x000fe2000f8e08ff */
[----:B------:R-:W-:Y:S01]  /*1ec0*/  LOP3.LUT R12, R12, UR8, RZ, 0x3c, !PT ;  /* 0x000000080c0c7c12 */ /* 0x000fe2000f8e3cff */
[----:B------:R-:W-:Y:S02]  /*1ed0*/  UIADD3 UR14, UP0, UPT, UR26, 0x180, URZ ;  /* 0x000001801a0e7890 */ /* 0x000fe4000ff1e0ff */
[----:B------:R-:W-:Y:S01]  /*1ee0*/  ULEA UR7, UR5, UR6, 0x3 ;  /* 0x0000000605077291 */ /* 0x000fe2000f8e18ff */
[----:B-1----:R-:W-:Y:S01]  /*1ef0*/  SHF.L.U32 R0, R12, 0x1f, RZ ;  /* 0x0000001f0c007819 */ /* 0x002fe200000006ff */
[----:B------:R-:W-:Y:S02]  /*1f00*/  ULOP3.LUT UR33, UR33, 0xfefffff8, URZ, 0xc0, !UPT ;  /* 0xfefffff821217892 */ /* 0x000fe4000f8ec0ff */
[----:B------:R-:W-:-:S02]  /*1f10*/  UIADD3.X UR17, UPT, UPT, URZ, UR27, URZ, UP1, !UPT ;  /* 0x0000001bff117290 */ /* 0x000fc40008ffe4ff */
[----:B------:R-:W-:Y:S02]  /*1f20*/  UIADD3 UR32, UPT, UPT, UR32, 0x4300, URZ ;  /* 0x0000430020207890 */ /* 0x000fe4000fffe0ff */
[----:B------:R-:W-:Y:S01]  /*1f30*/  UIADD3 UR8, UPT, UPT, UR4, 0x1e300, URZ ;  /* 0x0001e30004087890 */ /* 0x000fe2000fffe0ff */
[----:B------:R3:W4:Y:S01]  /*1f40*/  SYNCS.PHASECHK.TRANS64.TRYWAIT P0, [UR7+0x68], R0 ;  /* 0x00006800ff0075a7 */ /* 0x0007220008001107 */
[----:B------:R-:W-:Y:S02]  /*1f50*/  UIADD3.X UR15, UPT, UPT, URZ, UR27, URZ, UP0, !UPT ;  /* 0x0000001bff0f7290 */ /* 0x000fe400087fe4ff */
[----:B------:R-:W-:Y:S01]  /*1f60*/  UPRMT UR4, URZ, 0x5410, UR21 ;  /* 0x00005410ff047896 */ /* 0x000fe20008000015 */
[----:B------:R-:W-:Y:S01]  /*1f70*/  UMOV UR18, 0x0 ;  /* 0x0000000000127882 */ /* 0x000fe20000000000 */
[----:B------:R-:W-:Y:S01]  /*1f80*/  UMOV UR19, 0x10000000 ;  /* 0x1000000000137882 */ /* 0x000fe20000000000 */
[----:B------:R-:W-:Y:S01]  /*1f90*/  UMOV UR10, UR34 ;  /* 0x00000022000a7c82 */ /* 0x000fe20008000000 */
[----:B------:R-:W-:Y:S01]  /*1fa0*/  UMOV UR12, UR36 ;  /* 0x00000024000c7c82 */ /* 0x000fe20008000000 */
[----:B------:R-:W-:Y:S01]  /*1fb0*/  UMOV UR9, UR33 ;  /* 0x0000002100097c82 */ /* 0x000fe20008000000 */
[----:B------:R1:W-:Y:S01]  /*1fc0*/  UTMALDG.3D.2CTA [UR32], [UR16], desc[UR18] ;  /* 0x00001220100075b4 */ /* 0x0003e20008211000 */
[----:B------:R-:W-:-:S02]  /*1fd0*/  UMOV UR7, UR28 ;  /* 0x0000001c00077c82 */ /* 0x000fc40008000000 */
[----:B------:R2:W-:Y:S01]  /*1fe0*/  UTMALDG.3D.MULTICAST.2CTA [UR8], [UR14], UR4, desc[UR18] ;  /* 0x000012080e0073b4 */ /* 0x0005e20008211804 */
[----:B-1----:R-:W-:Y:S01]  /*1ff0*/  UIADD3 UR34, UPT, UPT, UR34, 0x40, URZ ;  /* 0x0000004022227890 */ /* 0x002fe2000fffe0ff */
[----:B--2---:R-:W-:Y:S01]  /*2000*/  UMOV UR4, UR5 ;  /* 0x0000000500047c82 */ /* 0x004fe20008000000 */
[----:B------:R-:W-:Y:S10]  /*2010*/  BRA.U UP2, `(.L_x_32) ;  /* 0xfffffffd02447547 */ /* 0x000ff4000b83ffff */
.L_x_26:
[----:B------:R-:W-:Y:S01]  /*2020*/  ULEA UR4, UR5, UR6, 0x3 ;  /* 0x0000000605047291 */ /* 0x000fe2000f8e18ff */
[----:B-1-3--:R-:W-:Y:S01]  /*2030*/  SHF.L.U32 R0, R12, 0x1f, RZ ;  /* 0x0000001f0c007819 */ /* 0x00afe200000006ff */
[----:B------:R-:W-:Y:S01]  /*2040*/  @!P1 SYNCS.ARRIVE.TRANS64.A1T0 RZ, [UR6+0x118], RZ ;  /* 0x000118ffffff99a7 */ /* 0x000fe20008100006 */
[----:B------:R-:W-:-:S06]  /*2050*/  UISETP.GT.AND UP0, UPT, UR41, UR40, UPT ;  /* 0x000000282900728c */ /* 0x000fcc000bf04270 */
[----:B--2-4-:R1:W2:Y:S03]  /*2060*/  SYNCS.PHASECHK.TRANS64.TRYWAIT P0, [UR4+0x68], R0 ;  /* 0x00006800ff0075a7 */ /* 0x0142a60008001104 */
[----:B------:R-:W-:Y:S05]  /*2070*/  BRA.U !UP0, `(.L_x_33) ;  /* 0x0000000108c87547 */ /* 0x000fea000b800000 */
[----:B------:R-:W-:Y:S01]  /*2080*/  UIADD3 UR13, UPT, UPT, UR44, UR7, URZ ;  /* 0x000000072c0d7290 */ /* 0x000fe2000fffe0ff */
[----:B------:R-:W-:-:S11]  /*2090*/  UMOV UR4, UR5 ;  /* 0x0000000500047c82 */ /* 0x000fd60008000000 */
.L_x_39:
[----:B------:R-:W-:Y:S01]  /*20a0*/  ULEA UR17, UR4, UR6, 0x3 ;  /* 0x0000000604117291 */ /* 0x000fe2000f8e18ff */
[----:B--2---:R-:W-:Y:S01]  /*20b0*/  @P3 MOV R2, 0x8000 ;  /* 0x0000800000023802 */ /* 0x004fe20000000f00 */
[----:B--2-4-:R-:W-:Y:S10]  /*20c0*/  @P0 BRA `(.L_x_34) ;  /* 0x00000000000c0947 */ /* 0x014ff40003800000 */
[----:B------:R-:W-:-:S04]  /*20d0*/  SHF.L.U32 R3, R12, 0x1f, RZ ;  /* 0x0000001f0c037819 */ /* 0x000fc800000006ff */
[----:B------:R-:W2:Y:S02]  /*20e0*/  SYNCS.PHASECHK.TRANS64.TRYWAIT P0, [UR17+0x68], R3 ;  /* 0x00006803ff0075a7 */ /* 0x000ea40008001111 */
[----:B--2---:R-:W-:Y:S05]  /*20f0*/  @!P0 BRA `(.L_x_35) ;  /* 0x00000074004c8947 */ /* 0x004fea0003800000 */
.L_x_34:
[----:B------:R2:W-:Y:S01]  /*2100*/  @P3 SYNCS.ARRIVE.TRANS64 RZ, [UR17], R2 ;  /* 0x00000002ffff39a7 */ /* 0x0005e20008000011 */
[----:B------:R-:W-:-:S04]  /*2110*/  ULOP3.LUT UR5, UR25, 0x2, URZ, 0xfc, !UPT ;  /* 0x0000000219057892 */ /* 0x000fc8000f8efcff */
[----:B------:R-:W-:-:S09]  /*2120*/  UISETP.NE.AND UP0, UPT, UR5, 0x2, UPT ;  /* 0x000000020500788c */ /* 0x000fd2000bf05270 */
[----:B------:R-:W-:Y:S05]  /*2130*/  BRA.U UP0, `(.L_x_36) ;  /* 0x0000000100047547 */ /* 0x000fea000b800000 */
[----:B------:R-:W-:Y:S05]  /*2140*/  BPT.TRAP 0x1 ;  /* 0x000000040000795c */ /* 0x000fea0000300000 */
.L_x_36:
[----:B------:R-:W-:Y:S04]  /*2150*/  BSSY.RECONVERGENT B0, `(.L_x_37) ;  /* 0x0000003000007945 */ /* 0x000fe80003800200 */
[----:B------:R-:W-:Y:S05]  /*2160*/  @!P2 BRA `(.L_x_38) ;  /* 0x000000000004a947 */ /* 0x000fea0003800000 */
[----:B------:R-:W-:Y:S05]  /*2170*/  BPT.TRAP 0x1 ;  /* 0x000000040000795c */ /* 0x000fea0000300000 */
.L_x_38:
[----:B------:R-:W-:Y:S05]  /*2180*/  BSYNC.RECONVERGENT B0 ;  /* 0x0000000000007941 */ /* 0x000fea0003800200 */
.L_x_37:
        /* <DEDUP_REMOVED lines=9> */
[----:B------:R-:W-:Y:S02]  /*2220*/  USHF.L.U32 UR18, UR7, 0x6, URZ ;  /* 0x0000000607127899 */ /* 0x000fe400080006ff */
[----:B------:R-:W-:Y:S01]  /*2230*/  UIADD3 UR7, UPT, UPT, UR7, 0x1, URZ ;  /* 0x0000000107077890 */ /* 0x000fe2000fffe0ff */
[----:B-1----:R-:W-:Y:S01]  /*2240*/  SHF.L.U32 R0, R12, 0x1f, RZ ;  /* 0x0000001f0c007819 */ /* 0x002fe200000006ff */
[----:B------:R-:W-:Y:S02]  /*2250*/  UIADD3 UR22, UP1, UPT, UR26, 0x80, URZ ;  /* 0x000000801a167890 */ /* 0x000fe4000ff3e0ff */
[----:B------:R-:W-:Y:S01]  /*2260*/  ULEA UR4, UR4, UR6, 0x1 ;  /* 0x0000000604047291 */ /* 0x000fe2000f8e08ff */
[----:B------:R3:W4:Y:S01]  /*2270*/  SYNCS.PHASECHK.TRANS64.TRYWAIT P0, [UR8+0x68], R0 ;  /* 0x00006800ff0075a7 */ /* 0x0007220008001108 */
[----:B------:R-:W-:-:S02]  /*2280*/  UIADD3.X UR15, UPT, UPT, URZ, UR27, URZ, UP0, !UPT ;  /* 0x0000001bff0f7290 */ /* 0x000fc400087fe4ff */
[----:B------:R-:W-:Y:S02]  /*2290*/  UISETP.NE.AND UP0, UPT, UR7, UR13, UPT ;  /* 0x0000000d0700728c */ /* 0x000fe4000bf05270 */
[----:B------:R-:W-:Y:S02]  /*22a0*/  ULOP3.LUT UR17, UR17, 0xfefffff8, URZ, 0xc0, !UPT ;  /* 0xfefffff811117892 */ /* 0x000fe4000f8ec0ff */
[----:B------:R-:W-:Y:S02]  /*22b0*/  UIADD3 UR16, UPT, UPT, UR16, 0x4300, URZ ;  /* 0x0000430010107890 */ /* 0x000fe4000fffe0ff */
[----:B------:R-:W-:Y:S02]  /*22c0*/  UIADD3.X UR23, UPT, UPT, URZ, UR27, URZ, UP1, !UPT ;  /* 0x0000001bff177290 */ /* 0x000fe40008ffe4ff */
[----:B------:R-:W-:Y:S02]  /*22d0*/  UIADD3 UR8, UPT, UPT, UR4, 0x1e300, URZ ;  /* 0x0001e30004087890 */ /* 0x000fe4000fffe0ff */
[----:B------:R-:W-:Y:S01]  /*22e0*/  UPRMT UR4, URZ, 0x5410, UR21 ;  /* 0x00005410ff047896 */ /* 0x000fe20008000015 */
[----:B------:R-:W-:Y:S01]  /*22f0*/  UMOV UR30, 0x0 ;  /* 0x00000000001e7882 */ /* 0x000fe20000000000 */
[----:B------:R-:W-:Y:S01]  /*2300*/  UMOV UR31, 0x10000000 ;  /* 0x10000000001f7882 */ /* 0x000fe20000000000 */
[----:B------:R-:W-:Y:S01]  /*2310*/  UMOV UR19, UR35 ;  /* 0x0000002300137c82 */ /* 0x000fe20008000000 */
[----:B------:R-:W-:Y:S01]  /*2320*/  UMOV UR20, UR36 ;  /* 0x0000002400147c82 */ /* 0x000fe20008000000 */
[----:B------:R-:W-:Y:S01]  /*2330*/  UMOV UR12, UR36 ;  /* 0x00000024000c7c82 */ /* 0x000fe20008000000 */
[----:B------:R-:W-:Y:S01]  /*2340*/  UMOV UR9, UR17 ;  /* 0x0000001100097c82 */ /* 0x000fe20008000000 */
[----:B------:R-:W-:Y:S01]  /*2350*/  UMOV UR10, UR18 ;  /* 0x00000012000a7c82 */ /* 0x000fe20008000000 */
[----:B------:R-:W-:Y:S01]  /*2360*/  UTMALDG.3D.2CTA [UR16], [UR22], desc[UR30] ;  /* 0x00001e10160075b4 */ /* 0x000fe20008211000 */
[----:B------:R1:W-:Y:S02]  /*2370*/  UTMALDG.3D.MULTICAST.2CTA [UR8], [UR14], UR4, desc[UR30] ;  /* 0x00001e080e0073b4 */ /* 0x0003e40008211804 */
[----:B-1----:R-:W-:Y:S01]  /*2380*/  UMOV UR4, UR5 ;  /* 0x0000000500047c82 */ /* 0x002fe20008000000 */
[----:B---3--:R-:W-:Y:S05]  /*2390*/  BRA.U UP0, `(.L_x_39) ;  /* 0xfffffffd00407547 */ /* 0x008fea000b83ffff */
.L_x_33:
[C---:B------:R-:W-:Y:S01]  /*23a0*/  LEA R3, R11.reuse, UR6, 0x3 ;  /* 0x000000060b037c11 */ /* 0x040fe2000f8e18ff */
[----:B------:R-:W-:Y:S01]  /*23b0*/  NOP ;  /* 0x0000000000007918 */ /* 0x000fe20000000000 */
[----:B-1----:R-:W-:Y:S02]  /*23c0*/  SHF.L.U32 R0, R10, 0x1f, RZ ;  /* 0x0000001f0a007819 */ /* 0x002fe400000006ff */
[----:B------:R-:W-:Y:S02]  /*23d0*/  LEA R4, R11, UR6, 0x4 ;  /* 0x000000060b047c11 */ /* 0x000fe4000f8e20ff */
[----:B--2-4-:R-:W1:Y:S02]  /*23e0*/  SYNCS.PHASECHK.TRANS64.TRYWAIT P0, [R3+URZ+0x120], R0 ;  /* 0x00012000030075a7 */ /* 0x014e6400080011ff */
[----:B-1----:R-:W-:Y:S05]  /*23f0*/  @!P0 BRA `(.L_x_40) ;  /* 0x0000007000a48947 */ /* 0x002fea0003800000 */
.L_x_162:
[----:B------:R-:W2:Y:S01]  /*2400*/  LDS.128 R4, [R4+0x1b0] ;  /* 0x0001b00004047984 */ /* 0x000ea20000000c00 */
[----:B------:R-:W-:Y:S01]  /*2410*/  UISETP.GE.AND UP0, UPT, UR45, 0x1, UPT ;  /* 0x000000012d00788c */ /* 0x000fe2000bf06270 */
[----:B------:R-:W-:Y:S01]  /*2420*/  @!PT LDS RZ, [RZ] ;  /* 0x00000000fffff984 */ /* 0x000fe20000000800 */
[----:B------:R-:W-:Y:S01]  /*2430*/  @!PT LDS RZ, [RZ] ;  /* 0x00000000fffff984 */ /* 0x000fe20000000800 */
[----:B------:R-:W-:Y:S01]  /*2440*/  @!PT LDS RZ, [RZ] ;  /* 0x00000000fffff984 */ /* 0x000fe20000000800 */
[----:B------:R-:W-:Y:S01]  /*2450*/  @!PT LDS RZ, [RZ] ;  /* 0x00000000fffff984 */ /* 0x000fe20000000800 */
[----:B------:R3:W-:Y:S06]  /*2460*/  MEMBAR.ALL.CTA ;  /* 0x0000000000007992 */ /* 0x0007ec0000008000 */
[----:B---3--:R-:W3:Y:S01]  /*2470*/  FENCE.VIEW.ASYNC.S ;  /* 0x00000000000073c6 */ /* 0x008ee20000000000 */
[----:B--2---:R-:W-:-:S13]  /*2480*/  LOP3.LUT P0, RZ, R6, 0x1, RZ, 0xc0, !PT ;  /* 0x0000000106ff7812 */ /* 0x004fda000780c0ff */
[----:B---3--:R-:W-:Y:S01]  /*2490*/  VOTEU.ANY UP1, P0 ;  /* 0x0000000000ff7886 */ /* 0x008fe20000020100 */
[----:B------:R-:W-:-:S13]  /*24a0*/  PLOP3.LUT P0, PT, PT, PT, UP1, 0x80, 0x8 ;  /* 0x000000000008781c */ /* 0x000fda0003f0f018 */
[----:B-1----:R-:W-:Y:S02]  /*24b0*/  @P0 LOP3.LUT R0, R5, 0xffff, RZ, 0xc0, !PT ;  /* 0x0000ffff05000812 */ /* 0x002fe400078ec0ff */
[----:B------:R-:W-:Y:S02]  /*24c0*/  @P0 MOV R2, R4 ;  /* 0x0000000400020202 */ /* 0x000fe40000000f00 */
[----:B------:R-:W-:Y:S01]  /*24d0*/  @P0 R2UR UR7, R0 ;  /* 0x00000000000702ca */ /* 0x000fe200000e0000 */
[----:B------:R-:W-:Y:S01]  /*24e0*/  VIADD R0, R3, 0x130 ;  /* 0x0000013003007836 */ /* 0x000fe20000000000 */
[----:B------:R-:W-:Y:S02]  /*24f0*/  @P0 SHF.R.U32.HI R4, RZ, 0x10, R5 ;  /* 0x00000010ff040819 */ /* 0x000fe40000011605 */
[----:B------:R-:W-:Y:S02]  /*2500*/  @P0 R2UR UR8, R2 ;  /* 0x00000000020802ca */ /* 0x000fe400000e0000 */
[----:B------:R-:W-:-:S02]  /*2510*/  PRMT R0, RZ, 0x654, R0 ;  /* 0x00000654ff007816 */ /* 0x000fc40000000000 */
[----:B------:R-:W-:Y:S02]  /*2520*/  @P0 R2UR UR4, R4 ;  /* 0x00000000040402ca */ /* 0x000fe400000e0000 */
[----:B------:R1:W-:Y:S03]  /*2530*/  SYNCS.ARRIVE.TRANS64.RED.A1T0 RZ, [R0+URZ], RZ ;  /* 0x000000ff00ff79a7 */ /* 0x0003e600081004ff */
[----:B------:R-:W-:-:S04]  /*2540*/  @UP1 UMOV UR29, UR7 ;  /* 0x00000007001d1c82 */ /* 0x000fc80008000000 */
[----:B------:R-:W-:-:S04]  /*2550*/  @UP1 UMOV UR37, UR8 ;  /* 0x0000000800251c82 */ /* 0x000fc80008000000 */
[----:B------:R-:W-:Y:S01]  /*2560*/  @UP1 UMOV UR36, UR4 ;  /* 0x0000000400241c82 */ /* 0x000fe20008000000 */
[----:B------:R-:W-:Y:S05]  /*2570*/  BRA.U !UP0, `(.L_x_41) ;  /* 0x0000000108d47547 */ /* 0x000fea000b800000 */
[----:B------:R-:W2:Y:S01]  /*2580*/  LDCU.128 UR12, c[0x0][0xb10] ;  /* 0x00016200ff0c77ac */ /* 0x000ea20008000c00 */
[----:B------:R-:W3:Y:S01]  /*2590*/  LDCU UR30, c[0x0][0xb20] ;  /* 0x00016400ff1e77ac */ /* 0x000ee20008000800 */
[----:B------:R-:W4:Y:S01]  /*25a0*/  LDCU UR20, c[0x0][0xb0c] ;  /* 0x00016180ff1477ac */ /* 0x000f220008000800 */
[----:B------:R-:W1:Y:S01]  /*25b0*/  LDCU.64 UR10, c[0x0][0xb28] ;  /* 0x00016500ff0a77ac */ /* 0x000e620008000a00 */
[----:B------:R-:W-:Y:S02]  /*25c0*/  UISETP.NE.AND UP3, UPT, UR45, 0x1, UPT ;  /* 0x000000012d00788c */ /* 0x000fe4000bf65270 */
[----:B--2---:R-:W-:Y:S02]  /*25d0*/  UIMAD.WIDE.U32 UR16, UR38, UR15, URZ ;  /* 0x0000000f261072a5 */ /* 0x004fe4000f8e00ff */
[----:B------:R-:W-:Y:S02]  /*25e0*/  UIMAD.WIDE.U32 UR8, UR39, UR12, URZ ;  /* 0x0000000c270872a5 */ /* 0x000fe4000f8e00ff */
[----:B------:R-:W-:-:S02]  /*25f0*/  UISETP.NE.AND UP0, UPT, UR14, 0x1, UPT ;  /* 0x000000010e00788c */ /* 0x000fc4000bf05270 */
[----:B------:R-:W-:Y:S01]  /*2600*/  UIMAD.WIDE.U32 UR22, UR29, UR15, URZ ;  /* 0x0000000f1d1672a5 */ /* 0x000fe2000f8e00ff */
[----:B------:R-:W-:Y:S02]  /*2610*/  UMOV UR16, UR17 ;  /* 0x0000001100107c82 */ /* 0x000fe40008000000 */
[----:B------:R-:W-:Y:S01]  /*2620*/  UMOV UR8, UR9 ;  /* 0x0000000900087c82 */ /* 0x000fe20008000000 */
[----:B---3--:R-:W-:Y:S02]  /*2630*/  USHF.R.U32.HI UR16, URZ, UR30, UR16 ;  /* 0x0000001eff107299 */ /* 0x008fe40008011610 */
[----:B----4-:R-:W-:Y:S02]  /*2640*/  UISETP.NE.AND UP2, UPT, UR20, 0x1, UPT ;  /* 0x000000011400788c */ /* 0x010fe4000bf45270 */
[----:B------:R-:W-:Y:S02]  /*2650*/  USHF.R.U32.HI UR8, URZ, UR13, UR8 ;  /* 0x0000000dff087299 */ /* 0x000fe40008011608 */
[----:B------:R-:W-:-:S02]  /*2660*/  USEL UR7, UR38, UR16, !UP0 ;  /* 0x0000001026077287 */ /* 0x000fc4000c000000 */
[----:B------:R-:W-:Y:S02]  /*2670*/  USEL UR8, UR39, UR8, !UP2 ;  /* 0x0000000827087287 */ /* 0x000fe4000d000000 */
[----:B-1----:R-:W-:Y:S01]  /*2680*/  UIMAD.WIDE.U32 UR16, UR7, UR10, URZ ;  /* 0x0000000a071072a5 */ /* 0x002fe2000f8e00ff */
[----:B------:R-:W-:Y:S01]  /*2690*/  UMOV UR4, UR23 ;  /* 0x0000001700047c82 */ /* 0x000fe20008000000 */
[----:B------:R-:W-:Y:S02]  /*26a0*/  UIMAD.WIDE.U32 UR18, UR37, UR12, URZ ;  /* 0x0000000c251272a5 */ /* 0x000fe4000f8e00ff */
[----:B------:R-:W-:-:S03]  /*26b0*/  UIMAD.WIDE.U32 UR22, UR8, UR10, URZ ;  /* 0x0000000a081672a5 */ /* 0x000fc6000f8e00ff */
[----:B------:R-:W-:Y:S01]  /*26c0*/  UMOV UR16, UR17 ;  /* 0x0000001100107c82 */ /* 0x000fe20008000000 */
[----:B------:R-:W-:Y:S02]  /*26d0*/  USHF.R.U32.HI UR4, URZ, UR30, UR4 ;  /* 0x0000001eff047299 */ /* 0x000fe40008011604 */
[----:B------:R-:W-:Y:S01]  /*26e0*/  @UP3 USHF.R.U32.HI UR7, URZ, UR11, UR16 ;  /* 0x0000000bff073299 */ /* 0x000fe20008011610 */
[----:B------:R-:W-:Y:S01]  /*26f0*/  UMOV UR18, UR19 ;  /* 0x0000001300127c82 */ /* 0x000fe20008000000 */
[----:B------:R-:W-:Y:S01]  /*2700*/  UMOV UR22, UR23 ;  /* 0x0000001700167c82 */ /* 0x000fe20008000000 */
[----:B------:R-:W-:Y:S02]  /*2710*/  USHF.R.U32.HI UR13, URZ, UR13, UR18 ;  /* 0x0000000dff0d7299 */ /* 0x000fe40008011612 */
[----:B------:R-:W-:Y:S02]  /*2720*/  USEL UR4, UR29, UR4, !UP0 ;  /* 0x000000041d047287 */ /* 0x000fe4000c000000 */
[----:B------:R-:W-:-:S02]  /*2730*/  @UP3 USHF.R.U32.HI UR8, URZ, UR11, UR22 ;  /* 0x0000000bff083299 */ /* 0x000fc40008011616 */
[----:B------:R-:W-:Y:S02]  /*2740*/  UIMAD UR9, UR45, UR7, URZ ;  /* 0x000000072d0972a4 */ /* 0x000fe4000f8e02ff */
[----:B------:R-:W-:Y:S02]  /*2750*/  USEL UR7, UR37, UR13, !UP2 ;  /* 0x0000000d25077287 */ /* 0x000fe4000d000000 */
[----:B------:R-:W-:Y:S02]  /*2760*/  UIMAD UR12, UR45, UR8, URZ ;  /* 0x000000082d0c72a4 */ /* 0x000fe4000f8e02ff */
[----:B------:R-:W-:Y:S02]  /*2770*/  UISETP.GE.AND UP0, UPT, UR4, UR9, UPT ;  /* 0x000000090400728c */ /* 0x000fe4000bf06270 */
[----:B------:R-:W-:Y:S02]  /*2780*/  UIMAD.WIDE.U32 UR16, UR4, UR10, URZ ;  /* 0x0000000a041072a5 */ /* 0x000fe4000f8e00ff */
[----:B------:R-:W-:-:S02]  /*2790*/  UISETP.GE.OR UP0, UPT, UR7, UR12, UP0 ;  /* 0x0000000c0700728c */ /* 0x000fc40008706670 */
        /* <DEDUP_REMOVED lines=19> */
.L_x_41:
[----:B------:R-:W2:Y:S02]  /*28d0*/  LDCU UR4, c[0x0][0xb30] ;  /* 0x00016600ff0477ac */ /* 0x000ea40008000800 */
[----:B--2---:R-:W-:-:S09]  /*28e0*/  UISETP.NE.AND UP0, UPT, UR4, 0x1, UPT ;  /* 0x000000010400788c */ /* 0x004fd2000bf05270 */
[----:B------:R-:W-:Y:S05]  /*28f0*/  BRA.U UP0, `(.L_x_42) ;  /* 0x0000000100447547 */ /* 0x000fea000b800000 */
[----:B------:R-:W2:Y:S01]  /*2900*/  LDCU.128 UR12, c[0x0][0xb10] ;  /* 0x00016200ff0c77ac */ /* 0x000ea20008000c00 */
[----:B------:R-:W3:Y:S01]  /*2910*/  LDCU UR16, c[0x0][0xb0c] ;  /* 0x00016180ff1077ac */ /* 0x000ee20008000800 */
[----:B------:R-:W4:Y:S01]  /*2920*/  LDCU UR17, c[0x0][0xb20] ;  /* 0x00016400ff1177ac */ /* 0x000f220008000800 */
[----:B--2---:R-:W-:Y:S02]  /*2930*/  UIMAD.WIDE.U32 UR10, UR37, UR12, URZ ;  /* 0x0000000c250a72a5 */ /* 0x004fe4000f8e00ff */
[----:B------:R-:W-:Y:S02]  /*2940*/  UIMAD.WIDE.U32 UR8, UR29, UR15, URZ ;  /* 0x0000000f1d0872a5 */ /* 0x000fe4000f8e00ff */
[----:B---3--:R-:W-:Y:S02]  /*2950*/  UISETP.NE.AND UP2, UPT, UR16, 0x1, UPT ;  /* 0x000000011000788c */ /* 0x008fe4000bf45270 */
[----:B------:R-:W-:Y:S01]  /*2960*/  UISETP.NE.AND UP0, UPT, UR14, 0x1, UPT ;  /* 0x000000010e00788c */ /* 0x000fe2000bf05270 */
[----:B------:R-:W-:-:S02]  /*2970*/  UMOV UR7, UR11 ;  /* 0x0000000b00077c82 */ /* 0x000fc40008000000 */
[----:B------:R-:W-:Y:S01]  /*2980*/  UMOV UR4, UR9 ;  /* 0x0000000900047c82 */ /* 0x000fe20008000000 */
[----:B------:R-:W-:Y:S02]  /*2990*/  USHF.R.U32.HI UR7, URZ, UR13, UR7 ;  /* 0x0000000dff077299 */ /* 0x000fe40008011607 */
[----:B----4-:R-:W-:Y:S02]  /*29a0*/  USHF.R.U32.HI UR4, URZ, UR17, UR4 ;  /* 0x00000011ff047299 */ /* 0x010fe40008011604 */
[----:B------:R-:W-:Y:S02]  /*29b0*/  USEL UR7, UR37, UR7, !UP2 ;  /* 0x0000000725077287 */ /* 0x000fe4000d000000 */
[----:B------:R-:W-:-:S04]  /*29c0*/  USEL UR4, UR29, UR4, !UP0 ;  /* 0x000000041d047287 */ /* 0x000fc8000c000000 */
[----:B------:R-:W-:Y:S02]  /*29d0*/  UIADD3 UR8, UPT, UPT, UR7, -UR4, URZ ;  /* 0x8000000407087290 */ /* 0x000fe4000fffe0ff */
[----:B------:R-:W-:Y:S02]  /*29e0*/  UIADD3 UR4, UPT, UPT, -UR7, UR4, URZ ;  /* 0x0000000407047290 */ /* 0x000fe4000fffe1ff */
[----:B------:R-:W-:Y:S02]  /*29f0*/  UIMAD UR29, UR8, UR14, UR29 ;  /* 0x0000000e081d72a4 */ /* 0x000fe4000f8e021d */
[----:B------:R-:W-:-:S12]  /*2a00*/  UIMAD UR37, UR4, UR16, UR37 ;  /* 0x00000010042572a4 */ /* 0x000fd8000f8e0225 */
.L_x_42:
[----:B------:R-:W-:Y:S01]  /*2a10*/  VIADD R11, R11, 0x1 ;  /* 0x000000010b0b7836 */ /* 0x000fe20000000000 */
[----:B------:R-:W-:Y:S01]  /*2a20*/  R2UR UR4, R50 ;  /* 0x00000000320472ca */ /* 0x000fe200000e0000 */
[----:B------:R-:W-:Y:S01]  /*2a30*/  UIADD3 UR31, UPT, UPT, UR37, UR63, URZ ;  /* 0x0000003f251f7290 */ /* 0x000fe2000fffe0ff */
[----:B------:R-:W-:Y:S02]  /*2a40*/  PLOP3.LUT P1, PT, PT, PT, PT, 0x80, 0x8 ;  /* 0x000000000008781c */ /* 0x000fe40003f2f070 */
[----:B------:R-:W-:-:S04]  /*2a50*/  ISETP.NE.AND P0, PT, R11, 0x2, PT ;  /* 0x000000020b00780c */ /* 0x000fc80003f05270 */
[----:B-1----:R-:W-:Y:S02]  /*2a60*/  SEL R0, RZ, 0x1, P0 ;  /* 0x00000001ff007807 */ /* 0x002fe40000000000 */
[----:B------:R-:W-:Y:S02]  /*2a70*/  SEL R11, R11, RZ, P0 ;  /* 0x000000ff0b0b7207 */ /* 0x000fe40000000000 */
[----:B------:R-:W-:Y:S01]  /*2a80*/  LOP3.LUT R10, R10, R0, RZ, 0x3c, !PT ;  /* 0x000000000a0a7212 */ /* 0x000fe200078e3cff */
[----:B------:R-:W-:Y:S01]  /*2a90*/  UIADD3 UR30, UPT, UPT, UR29, UR4, URZ ;  /* 0x000000041d1e7290 */ /* 0x000fe2000fffe0ff */
[----:B------:R-:W-:Y:S11]  /*2aa0*/  BRA.U UP1, `(.L_x_43) ;  /* 0xfffffff101247547 */ /* 0x000ff6000b83ffff */
[----:B------:R-:W-:Y:S01]  /*2ab0*/  UIADD3 UR7, UPT, UPT, UR6, 0x68, URZ ;  /* 0x0000006806077890 */ /* 0x000fe2000fffe0ff */
[----:B------:R-:W-:-:S03]  /*2ac0*/  SHF.L.U32 R2, R12, 0x1f, RZ ;  /* 0x0000001f0c027819 */ /* 0x000fc600000006ff */
[----:B------:R-:W-:-:S09]  /*2ad0*/  ULEA UR4, UR5, UR7, 0x3 ;  /* 0x0000000705047291 */ /* 0x000fd2000f8e18ff */
[----:B------:R-:W1:Y:S02]  /*2ae0*/  SYNCS.PHASECHK.TRANS64.TRYWAIT P0, [UR4], R2 ;  /* 0x00000002ff0075a7 */ /* 0x000e640008001104 */
[----:B-1----:R-:W-:Y:S05]  /*2af0*/  @!P0 BRA `(.L_x_44) ;  /* 0x0000006800f88947 */ /* 0x002fea0003800000 */
.L_x_164:
[----:B------:R-:W-:-:S04]  /*2b00*/  UIADD3 UR4, UPT, UPT, UR5, 0x1, URZ ;  /* 0x0000000105047890 */ /* 0x000fc8000fffe0ff */
[----:B------:R-:W-:-:S04]  /*2b10*/  UISETP.NE.AND UP0, UPT, UR4, 0xd, UPT ;  /* 0x0000000d0400788c */ /* 0x000fc8000bf05270 */
[----:B------:R-:W-:Y:S02]  /*2b20*/  USEL UR6, URZ, 0x1, UP0 ;  /* 0x00000001ff067887 */ /* 0x000fe40008000000 */
[----:B------:R-:W-:-:S04]  /*2b30*/  USEL UR4, UR4, URZ, UP0 ;  /* 0x000000ff04047287 */ /* 0x000fc80008000000 */
[----:B------:R-:W-:Y:S01]  /*2b40*/  ULEA UR5, UR4, UR7, 0x3 ;  /* 0x0000000704057291 */ /* 0x000fe2000f8e18ff */
[----:B-1----:R-:W-:-:S04]  /*2b50*/  LOP3.LUT R2, R12, UR6, RZ, 0x3c, !PT ;  /* 0x000000060c027c12 */ /* 0x002fc8000f8e3cff */
[----:B------:R-:W-:-:S04]  /*2b60*/  SHF.L.U32 R3, R2, 0x1f, RZ ;  /* 0x0000001f02037819 */ /* 0x000fc800000006ff */
[----:B------:R-:W1:Y:S02]  /*2b70*/  SYNCS.PHASECHK.TRANS64.TRYWAIT P0, [UR5], R3 ;  /* 0x00000003ff0075a7 */ /* 0x000e640008001105 */
[----:B-1----:R-:W-:Y:S05]  /*2b80*/  @!P0 BRA `(.L_x_45) ;  /* 0x0000006800ec8947 */ /* 0x002fea0003800000 */
.L_x_166:
[----:B------:R-:W-:-:S04]  /*2b90*/  UIADD3 UR4, UPT, UPT, UR4, 0x1, URZ ;  /* 0x0000000104047890 */ /* 0x000fc8000fffe0ff */
[----:B------:R-:W-:-:S04]  /*2ba0*/  UISETP.NE.AND UP0, UPT, UR4, 0xd, UPT ;  /* 0x0000000d0400788c */ /* 0x000fc8000bf05270 */
[----:B------:R-:W-:Y:S02]  /*2bb0*/  USEL UR6, URZ, 0x1, UP0 ;  /* 0x00000001ff067887 */ /* 0x000fe40008000000 */
[----:B------:R-:W-:-:S04]  /*2bc0*/  USEL UR4, UR4, URZ, UP0 ;  /* 0x000000ff04047287 */ /* 0x000fc80008000000 */
[----:B------:R-:W-:Y:S01]  /*2bd0*/  ULEA UR5, UR4, UR7, 0x3 ;  /* 0x0000000704057291 */ /* 0x000fe2000f8e18ff */
[----:B------:R-:W-:-:S04]  /*2be0*/  LOP3.LUT R2, R2, UR6, RZ, 0x3c, !PT ;  /* 0x0000000602027c12 */ /* 0x000fc8000f8e3cff */
[----:B-1----:R-:W-:-:S04]  /*2bf0*/  SHF.L.U32 R3, R2, 0x1f, RZ ;  /* 0x0000001f02037819 */ /* 0x002fc800000006ff */
[----:B------:R-:W1:Y:S02]  /*2c00*/  SYNCS.PHASECHK.TRANS64.TRYWAIT P0, [UR5], R3 ;  /* 0x00000003ff0075a7 */ /* 0x000e640008001105 */
[----:B-1----:R-:W-:Y:S05]  /*2c10*/  @!P0 BRA `(.L_x_46) ;  /* 0x0000006800e08947 */ /* 0x002fea0003800000 */
.L_x_168:
        /* <DEDUP_REMOVED lines=9> */
.L_x_170:
        /* <DEDUP_REMOVED lines=9> */
.L_x_172:
        /* <DEDUP_REMOVED lines=9> */
.L_x_174:
        /* <DEDUP_REMOVED lines=9> */
.L_x_176:
        /* <DEDUP_REMOVED lines=9> */
.L_x_178:
        /* <DEDUP_REMOVED lines=9> */
.L_x_180:
        /* <DEDUP_REMOVED lines=9> */
.L_x_182:
        /* <DEDUP_REMOVED lines=9> */
.L_x_184:
        /* <DEDUP_REMOVED lines=9> */
.L_x_186:
[----:B------:R-:W-:-:S04]  /*3130*/  UIADD3 UR4, UPT, UPT, UR4, 0x1, URZ ;  /* 0x0000000104047890 */ /* 0x000fc8000fffe0ff */
[----:B------:R-:W-:-:S04]  /*3140*/  UISETP.NE.AND UP0, UPT, UR4, 0xd, UPT ;  /* 0x0000000d0400788c */ /* 0x000fc8000bf05270 */
[----:B------:R-:W-:Y:S02]  /*3150*/  USEL UR5, URZ, 0x1, UP0 ;  /* 0x00000001ff057887 */ /* 0x000fe40008000000 */
[----:B------:R-:W-:-:S04]  /*3160*/  USEL UR4, UR4, URZ, UP0 ;  /* 0x000000ff04047287 */ /* 0x000fc80008000000 */
[----:B------:R-:W-:Y:S01]  /*3170*/  ULEA UR4, UR4, UR7, 0x3 ;  /* 0x0000000704047291 */ /* 0x000fe2000f8e18ff */
[----:B------:R-:W-:-:S04]  /*3180*/  LOP3.LUT R2, R2, UR5, RZ, 0x3c, !PT ;  /* 0x0000000502027c12 */ /* 0x000fc8000f8e3cff */
[----:B------:R-:W-:Y:S01]  /*3190*/  SHF.L.U32 R2, R2, 0x1f, RZ ;  /* 0x0000001f02027819 */ /* 0x000fe200000006ff */
[----:B-1----:R-:W-:-:S07]  /*31a0*/  IMAD.U32 R0, RZ, RZ, UR4 ;  /* 0x00000004ff007e24 */ /* 0x002fce000f8e00ff */
.L_x_56:
[----:B-1----:R1:W2:Y:S02]  /*31b0*/  SYNCS.PHASECHK.TRANS64.TRYWAIT P0, [R0+URZ], R2 ;  /* 0x00000002000075a7 */ /* 0x0022a400080011ff */
[----:B--2---:R-:W-:Y:S05]  /*31c0*/  @!P0 NANOSLEEP.SYNCS 0x989680 ;  /* 0x009896800000895d */ /* 0x004fea0003900000 */
[----:B------:R-:W2:Y:S02]  /*31d0*/  @!P0 SYNCS.PHASECHK.TRANS64 P0, [R0+URZ], R2 ;  /* 0x00000002000085a7 */ /* 0x000ea400080010ff */
[----:B--2---:R-:W-:Y:S05]  /*31e0*/  @P0 EXIT ;  /* 0x000000000000094d */ /* 0x004fea0003800000 */
[----:B------:R-:W-:Y:S05]  /*31f0*/  BRA `(.L_x_56) ;  /* 0xfffffffc00ec7947 */ /* 0x000fea000383ffff */
.L_x_23:
[----:B------:R-:W-:-:S04]  /*3200*/  UISETP.NE.AND UP0, UPT, UR47, URZ, UPT ;  /* 0x000000ff2f00728c */ /* 0x000fc8000bf05270 */
[----:B------:R-:W-:-:S09]  /*3210*/  UISETP.NE.OR UP0, UPT, UR18, 0x1, UP0 ;  /* 0x000000011200788c */ /* 0x000fd20008705670 */
[----:B------:R-:W-:Y:S05]  /*3220*/  BRA.U UP0, `(.L_x_57) ;  /* 0x0000000500487547 */ /* 0x000fea000b800000 */
[----:B------:R-:W-:Y:S01]  /*3230*/  ISETP.GE.U32.AND P2, PT, R0, 0x8, PT ;  /* 0x000000080000780c */ /* 0x000fe20003f46070 */
[----:B------:R-:W-:Y:S01]  /*3240*/  IMAD.MOV.U32 R12, RZ, RZ, 0x1 ;  /* 0x00000001ff0c7424 */ /* 0x000fe200078e00ff */
[----:B------:R-:W-:Y:S02]  /*3250*/  CS2R R10, SRZ ;  /* 0x00000000000a7805 */ /* 0x000fe4000001ff00 */
[----:B------:R-:W-:Y:S01]  /*3260*/  CS2R R8, SRZ ;  /* 0x0000000000087805 */ /* 0x000fe2000001ff00 */
[----:B------:R-:W-:Y:S01]  /*3270*/  UMOV UR6, 0x400 ;  /* 0x0000040000067882 */ /* 0x000fe20000000000 */
[----:B------:R-:W-:Y:S01]  /*3280*/  UMOV UR5, URZ ;  /* 0x000000ff00057c82 */ /* 0x000fe20008000000 */
[----:B------:R-:W-:-:S12]  /*3290*/  ULEA UR6, UR47, UR6, 0x18 ;  /* 0x000000062f067291 */ /* 0x000fd8000f8ec0ff */
.L_x_61:
[----:B------:R-:W-:Y:S02]  /*32a0*/  LEA R2, R8, UR6, 0x3 ;  /* 0x0000000608027c11 */ /* 0x000fe4000f8e18ff */
[----:B------:R-:W-:-:S03]  /*32b0*/  SHF.L.U32 R4, R9, 0x1f, RZ ;  /* 0x0000001f09047819 */ /* 0x000fc600000006ff */
[----:B------:R-:W-:Y:S01]  /*32c0*/  VIADD R5, R2, 0x190 ;  /* 0x0000019002057836 */ /* 0x000fe20000000000 */
[----:B------:R-:W2:Y:S02]  /*32d0*/  SYNCS.PHASECHK.TRANS64.TRYWAIT P0, [R2+URZ+0x180], R4 ;  /* 0x00018004020075a7 */ /* 0x000ea400080011ff */
[----:B--2---:R-:W-:Y:S05]  /*32e0*/  @!P0 BRA `(.L_x_58) ;  /* 0x00000068001c8947 */ /* 0x004fea0003800000 */
.L_x_187:
[----:B------:R-:W-:Y:S01]  /*32f0*/  ULEA UR4, UR5, UR6, 0x3 ;  /* 0x0000000605047291 */ /* 0x000fe2000f8e18ff */
[----:B--2---:R-:W-:Y:S01]  /*3300*/  PRMT R2, RZ, 0x654, R5 ;  /* 0x00000654ff027816 */ /* 0x004fe20000000005 */
[----:B------:R-:W-:Y:S01]  /*3310*/  @!P2 IMAD.MOV.U32 R4, RZ, RZ, 0x10 ;  /* 0x00000010ff04a424 */ /* 0x000fe200078e00ff */
[----:B------:R-:W-:Y:S01]  /*3320*/  SHF.L.U32 R5, R12, 0x1f, RZ ;  /* 0x0000001f0c057819 */ /* 0x000fe200000006ff */
[----:B------:R-:W-:Y:S01]  /*3330*/  UIADD3 UR7, UPT, UPT, UR4, 0x120, URZ ;  /* 0x0000012004077890 */ /* 0x000fe2000fffe0ff */
[----:B------:R2:W-:Y:S05]  /*3340*/  SYNCS.ARRIVE.TRANS64.RED.A1T0 RZ, [R2+URZ], RZ ;  /* 0x000000ff02ff79a7 */ /* 0x0005ea00081004ff */
[----:B------:R-:W-:Y:S01]  /*3350*/  IMAD.U32 R6, RZ, RZ, UR7 ;  /* 0x00000007ff067e24 */ /* 0x000fe2000f8e00ff */
[----:B------:R-:W3:Y:S04]  /*3360*/  SYNCS.PHASECHK.TRANS64.TRYWAIT P0, [UR4+0x130], R5 ;  /* 0x00013005ff0075a7 */ /* 0x000ee80008001104 */
[----:B------:R-:W-:Y:S01]  /*3370*/  PRMT R6, R0, 0x654, R6 ;  /* 0x0000065400067816 */ /* 0x000fe20000000006 */
[----:B--23--:R-:W-:Y:S06]  /*3380*/  @!P0 BRA `(.L_x_59) ;  /* 0x0000006800088947 */ /* 0x00cfec0003800000 */
.L_x_189:
[----:B------:R-:W-:Y:S01]  /*3390*/  ULEA UR8, UR5, UR6, 0x4 ;  /* 0x0000000605087291 */ /* 0x000fe2000f8e20ff */
[----:B------:R-:W-:Y:S01]  /*33a0*/  SEL R3, R6, R3, !P2 ;  /* 0x0000000306037207 */ /* 0x000fe20005000000 */
[----:B------:R-:W-:Y:S01]  /*33b0*/  UIADD3 UR9, UPT, UPT, UR4, 0x120, URZ ;  /* 0x0000012004097890 */ /* 0x000fe2000fffe0ff */
[----:B--2---:R-:W-:Y:S01]  /*33c0*/  LEA R2, R11, UR6, 0x3 ;  /* 0x000000060b027c11 */ /* 0x004fe2000f8e18ff */
[----:B------:R-:W-:Y:S01]  /*33d0*/  UIADD3 UR8, UPT, UPT, UR8, 0x1b0, URZ ;  /* 0x000001b008087890 */ /* 0x000fe2000fffe0ff */
[----:B------:R2:W-:Y:S01]  /*33e0*/  @!P2 SYNCS.ARRIVE.TRANS64.RED RZ, [R3+URZ], R4 ;  /* 0x0000000403ffa9a7 */ /* 0x0005e200080004ff */
[----:B------:R-:W-:Y:S01]  /*33f0*/  UIADD3 UR4, UPT, UPT, UR5, 0x1, URZ ;  /* 0x0000000105047890 */ /* 0x000fe2000fffe0ff */
[----:B------:R-:W-:-:S03]  /*3400*/  VIADD R8, R8, 0x1 ;  /* 0x0000000108087836 */ /* 0x000fc60000000000 */
[----:B------:R-:W-:Y:S02]  /*3410*/  UISETP.NE.AND UP0, UPT, UR4, 0x2, UPT ;  /* 0x000000020400788c */ /* 0x000fe4000bf05270 */
[----:B------:R-:W-:Y:S01]  /*3420*/  ISETP.NE.AND P0, PT, R8, 0x2, PT ;  /* 0x000000020800780c */ /* 0x000fe20003f05270 */
[----:B------:R-:W-:Y:S06]  /*3430*/  UGETNEXTWORKID.BROADCAST [UR8], [UR9] ;  /* 0x00000000080073ca */ /* 0x000fec0008000100 */
[----:B------:R-:W-:Y:S02]  /*3440*/  USEL UR7, URZ, 0x1, UP0 ;  /* 0x00000001ff077887 */ /* 0x000fe40008000000 */
[----:B------:R-:W-:-:S04]  /*3450*/  USEL UR5, UR4, URZ, UP0 ;  /* 0x000000ff04057287 */ /* 0x000fc80008000000 */
[----:B------:R-:W-:Y:S02]  /*3460*/  LOP3.LUT R12, R12, UR7, RZ, 0x3c, !PT ;  /* 0x000000070c0c7c12 */ /* 0x000fe4000f8e3cff */
[----:B--2---:R-:W-:-:S04]  /*3470*/  SHF.L.U32 R4, R10, 0x1f, RZ ;  /* 0x0000001f0a047819 */ /* 0x004fc800000006ff */
[----:B------:R-:W2:Y:S02]  /*3480*/  SYNCS.PHASECHK.TRANS64.TRYWAIT P1, [R2+URZ+0x120], R4 ;  /* 0x00012004020075a7 */ /* 0x000ea400080211ff */
[----:B--2---:R-:W-:Y:S05]  /*3490*/  @!P1 BRA `(.L_x_60) ;  /* 0x0000006400dc9947 */ /* 0x004fea0003800000 */
.L_x_190:
[C---:B--2---:R-:W-:Y:S01]  /*34a0*/  LEA R4, R11.reuse, UR6, 0x4 ;  /* 0x000000060b047c11 */ /* 0x044fe2000f8e20ff */
[----:B------:R-:W-:Y:S01]  /*34b0*/  VIADD R2, R2, 0x130 ;  /* 0x0000013002027836 */ /* 0x000fe20000000000 */
[----:B------:R-:W-:Y:S01]  /*34c0*/  SEL R8, R8, RZ, P0 ;  /* 0x000000ff08087207 */ /* 0x000fe20000000000 */
[----:B------:R-:W-:-:S03]  /*34d0*/  VIADD R11, R11, 0x1 ;  /* 0x000000010b0b7836 */ /* 0x000fc60000000000 */
[----:B------:R-:W2:Y:S01]  /*34e0*/  LDS.128 R4, [R4+0x1b0] ;  /* 0x0001b00004047984 */ /* 0x000ea20000000c00 */
[----:B------:R-:W-:Y:S02]  /*34f0*/  PRMT R2, RZ, 0x654, R2 ;  /* 0x00000654ff027816 */ /* 0x000fe40000000002 */
[C---:B------:R-:W-:Y:S01]  /*3500*/  ISETP.NE.AND P1, PT, R11.reuse, 0x2, PT ;  /* 0x000000020b00780c */ /* 0x040fe20003f25270 */
[----:B------:R-:W-:Y:S01]  /*3510*/  @!PT LDS RZ, [RZ] ;  /* 0x00000000fffff984 */ /* 0x000fe20000000800 */
[----:B------:R-:W-:Y:S01]  /*3520*/  @!PT LDS RZ, [RZ] ;  /* 0x00000000fffff984 */ /* 0x000fe20000000800 */
[----:B------:R-:W-:Y:S01]  /*3530*/  @!PT LDS RZ, [RZ] ;  /* 0x00000000fffff984 */ /* 0x000fe20000000800 */
[----:B------:R-:W-:Y:S01]  /*3540*/  @!PT LDS RZ, [RZ] ;  /* 0x00000000fffff984 */ /* 0x000fe20000000800 */
[----:B------:R3:W-:Y:S06]  /*3550*/  MEMBAR.ALL.CTA ;  /* 0x0000000000007992 */ /* 0x0007ec0000008000 */
[----:B---3--:R-:W3:Y:S01]  /*3560*/  FENCE.VIEW.ASYNC.S ;  /* 0x00000000000073c6 */ /* 0x008ee20000000000 */
[----:B------:R-:W-:Y:S01]  /*3570*/  SEL R11, R11, RZ, P1 ;  /* 0x000000ff0b0b7207 */ /* 0x000fe20000800000 */
[----:B---3--:R3:W-:Y:S01]  /*3580*/  SYNCS.ARRIVE.TRANS64.RED.A1T0 RZ, [R2+URZ], RZ ;  /* 0x000000ff02ff79a7 */ /* 0x0087e200081004ff */
[----:B--2---:R-:W-:-:S02]  /*3590*/  LOP3.LUT P3, RZ, R6, 0x1, RZ, 0xc0, !PT ;  /* 0x0000000106ff7812 */ /* 0x004fc4000786c0ff */
[----:B------:R-:W-:-:S04]  /*35a0*/  SEL R4, RZ, 0x1, P1 ;  /* 0x00000001ff047807 */ /* 0x000fc80000800000 */
[----:B------:R-:W-:Y:S02]  /*35b0*/  LOP3.LUT R10, R10, R4, RZ, 0x3c, !PT ;  /* 0x000000040a0a7212 */ /* 0x000fe400078e3cff */
[----:B---3--:R-:W-:-:S04]  /*35c0*/  SEL R2, RZ, 0x1, P0 ;  /* 0x00000001ff027807 */ /* 0x008fc80000000000 */
[----:B------:R-:W-:Y:S01]  /*35d0*/  LOP3.LUT R9, R9, R2, RZ, 0x3c, !PT ;  /* 0x0000000209097212 */ /* 0x000fe200078e3cff */
[----:B------:R-:W-:Y:S06]  /*35e0*/  @P3 BRA `(.L_x_61) ;  /* 0xfffffffc002c3947 */ /* 0x000fec000383ffff */
[----:B------:R-:W-:Y:S01]  /*35f0*/  ULEA UR4, UR5, UR6, 0x3 ;  /* 0x0000000605047291 */ /* 0x000fe2000f8e18ff */
[----:B------:R-:W-:-:S08]  /*3600*/  SHF.L.U32 R2, R12, 0x1f, RZ ;  /* 0x0000001f0c027819 */ /* 0x000fd000000006ff */
[----:B------:R-:W2:Y:S02]  /*3610*/  SYNCS.PHASECHK.TRANS64 P0, [UR4+0x130], R2 ;  /* 0x00013002ff0075a7 */ /* 0x000ea40008001004 */
[----:B--2---:R-:W-:Y:S05]  /*3620*/  @P0 BRA `(.L_x_62) ;  /* 0x0000000000080947 */ /* 0x004fea0003800000 */
[----:B------:R-:W2:Y:S02]  /*3630*/  SYNCS.PHASECHK.TRANS64.TRYWAIT P0, [UR4+0x130], R2 ;  /* 0x00013002ff0075a7 */ /* 0x000ea40008001104 */
[----:B--2---:R-:W-:Y:S05]  /*3640*/  @!P0 BRA `(.L_x_63) ;  /* 0x0000006400848947 */ /* 0x004fea0003800000 */
.L_x_62:
[----:B------:R-:W-:-:S04]  /*3650*/  UIADD3 UR7, UPT, UPT, UR5, 0x1, URZ ;  /* 0x0000000105077890 */ /* 0x000fc8000fffe0ff */
[----:B------:R-:W-:-:S04]  /*3660*/  UISETP.NE.AND UP0, UPT, UR7, 0x2, UPT ;  /* 0x000000020700788c */ /* 0x000fc8000bf05270 */
[----:B------:R-:W-:Y:S02]  /*3670*/  USEL UR8, URZ, 0x1, UP0 ;  /* 0x00000001ff087887 */ /* 0x000fe40008000000 */
[----:B------:R-:W-:-:S04]  /*3680*/  USEL UR7, UR7, URZ, UP0 ;  /* 0x000000ff07077287 */ /* 0x000fc80008000000 */
[----:B------:R-:W-:Y:S01]  /*3690*/  ULEA UR7, UR7, UR6, 0x3 ;  /* 0x0000000607077291 */ /* 0x000fe2000f8e18ff */
[----:B--2---:R-:W-:-:S04]  /*36a0*/  LOP3.LUT R2, R12, UR8, RZ, 0x3c, !PT ;  /* 0x000000080c027c12 */ /* 0x004fc8000f8e3cff */
[----:B------:R-:W-:-:S04]  /*36b0*/  SHF.L.U32 R0, R2, 0x1f, RZ ;  /* 0x0000001f02007819 */ /* 0x000fc800000006ff */
[----:B------:R-:W2:Y:S02]  /*36c0*/  SYNCS.PHASECHK.TRANS64 P0, [UR7+0x130], R0 ;  /* 0x00013000ff0075a7 */ /* 0x000ea40008001007 */
[----:B-12---:R-:W-:Y:S05]  /*36d0*/  @P0 EXIT ;  /* 0x000000000000094d */ /* 0x006fea0003800000 */
[----:B------:R-:W-:Y:S02]  /*36e0*/  SHF.L.U32 R2, R2, 0x1f, RZ ;  /* 0x0000001f02027819 */ /* 0x000fe400000006ff */
[----:B------:R-:W-:-:S07]  /*36f0*/  MOV R0, UR7 ;  /* 0x0000000700007c02 */ /* 0x000fce0008000f00 */
.L_x_64:
[----:B-1----:R1:W2:Y:S02]  /*3700*/  SYNCS.PHASECHK.TRANS64.TRYWAIT P0, [R0+URZ+0x130], R2 ;  /* 0x00013002000075a7 */ /* 0x0022a400080011ff */
[----:B--2---:R-:W-:Y:S05]  /*3710*/  @!P0 NANOSLEEP.SYNCS 0x989680 ;  /* 0x009896800000895d */ /* 0x004fea0003900000 */
[----:B------:R-:W2:Y:S02]  /*3720*/  @!P0 SYNCS.PHASECHK.TRANS64 P0, [R0+URZ+0x130], R2 ;  /* 0x00013002000085a7 */ /* 0x000ea400080010ff */
[----:B--2---:R-:W-:Y:S05]  /*3730*/  @P0 EXIT ;  /* 0x000000000000094d */ /* 0x004fea0003800000 */
[----:B------:R-:W-:Y:S05]  /*3740*/  BRA `(.L_x_64) ;  /* 0xfffffffc00ec7947 */ /* 0x000fea000383ffff */
.L_x_57:
[----:B------:R-:W-:Y:S05]  /*3750*/  BRA.U UP5, `(.L_x_65) ;  /* 0x0000001105d87547 */ /* 0x000fea000b800000 */
[----:B------:R-:W-:Y:S01]  /*3760*/  UMOV UR4, 0x40 ;  /* 0x0000004000047882 */ /* 0x000fe20000000000 */
[----:B------:R-:W-:Y:S01]  /*3770*/  NOP ;  /* 0x0000000000007918 */ /* 0x000fe20000000000 */
[----:B------:R-:W-:Y:S01]  /*3780*/  ULEA UR5, UR47, UR4, 0x18 ;  /* 0x000000042f057291 */ /* 0x000fe2000f8ec0ff */
[----:B------:R-:W-:Y:S02]  /*3790*/  UMOV UR6, 0x400 ;  /* 0x0000040000067882 */ /* 0x000fe40000000000 */
[----:B------:R-:W-:-:S06]  /*37a0*/  ULEA UR6, UR47, UR6, 0x18 ;  /* 0x000000062f067291 */ /* 0x000fcc000f8ec0ff */
[----:B------:R-:W2:Y:S02]  /*37b0*/  LDS.U8 R0, [UR5+0x1c] ;  /* 0x00001c05ff007984 */ /* 0x000ea40008000000 */
[----:B--2---:R-:W-:-:S13]  /*37c0*/  ISETP.NE.AND P0, PT, R0, RZ, PT ;  /* 0x000000ff0000720c */ /* 0x004fda0003f05270 */
[----:B------:R-:W-:Y:S05]  /*37d0*/  @P0 BRA `(.L_x_66) ;  /* 0x0000000400080947 */ /* 0x000fea0003800000 */
[----:B------:R-:W-:Y:S02]  /*37e0*/  UISETP.NE.U32.AND UP1, UPT, UR48, 0x1, UPT ;  /* 0x000000013000788c */ /* 0x000fe4000bf25070 */
[----:B------:R-:W-:-:S07]  /*37f0*/  UIADD3 UR7, UPT, UPT, UR5, 0x8, URZ ;  /* 0x0000000805077890 */ /* 0x000fce000fffe0ff */
[----:B------:R-:W-:Y:S05]  /*3800*/  BRA.U !UP1, `(.L_x_67) ;  /* 0x00000001099c7547 */ /* 0x000fea000b800000 */
[----:B------:R-:W-:Y:S01]  /*3810*/  ELECT P0, URZ, PT ;  /* 0x0000000000ff782f */ /* 0x000fe20003800000 */
[----:B------:R-:W-:-:S12]  /*3820*/  BSSY B0, `(.L_x_67) ;  /* 0x0000025000007945 */ /* 0x000fd80003800000 */
[----:B------:R-:W-:Y:S05]  /*3830*/  @!P0 BRA `(.L_x_68) ;  /* 0x00000000008c8947 */ /* 0x000fea0003800000 */
[----:B------:R-:W-:-:S05]  /*3840*/  UMOV UR4, 0x10 ;  /* 0x0000001000047882 */ /* 0x000fca0000000000 */
[----:B------:R-:W-:Y:S04]  /*3850*/  DEPBAR.LE SB2, 0x36 ;  /* 0x0000ad800000791a */ /* 0x000fe80000000000 */
[----:B------:R-:W2:Y:S02]  /*3860*/  UTCATOMSWS.2CTA.FIND_AND_SET.ALIGN UP0, UR4, UR4 ;  /* 0x00000004000475e3 */ /* 0x000ea40008200800 */
[----:B--2---:R-:W-:Y:S01]  /*3870*/  MOV R10, UR4 ;  /* 0x00000004000a7c02 */ /* 0x004fe20008000f00 */
[----:B------:R-:W-:Y:S06]  /*3880*/  BRA.U UP0, `(.L_x_69) ;  /* 0x0000000100187547 */ /* 0x000fec000b800000 */
.L_x_70:
[----:B------:R-:W-:Y:S05]  /*3890*/  NANOSLEEP 0x64 ;  /* 0x000000640000795d */ /* 0x000fea0003800000 */
[----:B------:R-:W-:-:S05]  /*38a0*/  UMOV UR4, 0x10 ;  /* 0x0000001000047882 */ /* 0x000fca0000000000 */
[----:B------:R-:W-:Y:S04]  /*38b0*/  DEPBAR.LE SB2, 0x36 ;  /* 0x0000ad800000791a */ /* 0x000fe80000000000 */
[----:B------:R-:W2:Y:S02]  /*38c0*/  UTCATOMSWS.2CTA.FIND_AND_SET.ALIGN UP0, UR4, UR4 ;  /* 0x00000004000475e3 */ /* 0x000ea40008200800 */
[----:B--2---:R-:W-:Y:S01]  /*38d0*/  MOV R10, UR4 ;  /* 0x00000004000a7c02 */ /* 0x004fe20008000f00 */
[----:B------:R-:W-:Y:S05]  /*38e0*/  BRA.U !UP0, `(.L_x_70) ;  /* 0xfffffffd08e87547 */ /* 0x000fea000b83ffff */
.L_x_69:
[----:B------:R-:W2:Y:S01]  /*38f0*/  LDS R6, [UR5+0x10] ;  /* 0x00001005ff067984 */ /* 0x000ea20008000800 */
[----:B------:R-:W-:Y:S01]  /*3900*/  IMAD.U32 R0, RZ, RZ, UR6 ;  /* 0x00000006ff007e24 */ /* 0x000fe2000f8e00ff */
[----:B------:R-:W-:-:S03]  /*3910*/  MOV R4, UR49 ;  /* 0x0000003100047c02 */ /* 0x000fc60008000f00 */
[----:B------:R-:W-:Y:S01]  /*3920*/  VIADD R0, R0, 0x1d0 ;  /* 0x000001d000007836 */ /* 0x000fe20000000000 */
[----:B--2---:R-:W-:-:S04]  /*3930*/  SHF.L.U32 R6, R6, 0x1f, RZ ;  /* 0x0000001f06067819 */ /* 0x004fc800000006ff */
[----:B------:R-:W2:Y:S02]  /*3940*/  SYNCS.PHASECHK.TRANS64.TRYWAIT P0, [UR5+0x8], R6 ;  /* 0x00000806ff0075a7 */ /* 0x000ea40008001105 */
[----:B--2---:R-:W-:Y:S05]  /*3950*/  @P0 BRA `(.L_x_71) ;  /* 0x0000000000080947 */ /* 0x004fea0003800000 */
[----:B------:R-:W2:Y:S02]  /*3960*/  SYNCS.PHASECHK.TRANS64.TRYWAIT P0, [UR5+0x8], R6 ;  /* 0x00000806ff0075a7 */ /* 0x000ea40008001105 */
[----:B--2---:R-:W-:Y:S05]  /*3970*/  @!P0 BRA `(.L_x_72) ;  /* 0x0000006000d08947 */ /* 0x004fea0003800000 */
.L_x_71:
[----:B------:R-:W-:Y:S01]  /*3980*/  PRMT R4, R4, 0x654, R0 ;  /* 0x0000065404047816 */ /* 0x000fe20000000000 */
[----:B------:R-:W-:Y:S01]  /*3990*/  HFMA2 R0, -RZ, RZ, 0, 5.9604644775390625e-08 ;  /* 0x00000001ff007431 */ /* 0x000fe200000001ff */
[----:B------:R-:W-:Y:S01]  /*39a0*/  UPRMT UR4, UR49, 0x654, UR7 ;  /* 0x0000065431047896 */ /* 0x000fe20008000007 */
[----:B------:R-:W-:Y:S02]  /*39b0*/  IMAD.MOV.U32 R8, RZ, RZ, 0xffff ;  /* 0x0000ffffff087424 */ /* 0x000fe400078e00ff */
[----:B--2---:R-:W-:Y:S02]  /*39c0*/  IMAD.MOV.U32 R6, RZ, RZ, 0x4 ;  /* 0x00000004ff067424 */ /* 0x004fe400078e00ff */
[----:B------:R-:W-:Y:S01]  /*39d0*/  IMAD.SHL.U32 R9, R10, 0x20, RZ ;  /* 0x000000200a097824 */ /* 0x000fe200078e00ff */
[----:B------:R-:W-:Y:S02]  /*39e0*/  MOV R5, UR4 ;  /* 0x0000000400057c02 */ /* 0x000fe40008000f00 */
[-C--:B------:R-:W-:Y:S01]  /*39f0*/  SHF.L.U32 R8, R8, R10.reuse, RZ ;  /* 0x0000000a08087219 */ /* 0x080fe200000006ff */
[----:B------:R2:W-:Y:S01]  /*3a00*/  SYNCS.ARRIVE.TRANS64.RED RZ, [UR4], R6 ;  /* 0x00000006ffff79a7 */ /* 0x0005e20008000404 */
[----:B------:R-:W-:Y:S01]  /*3a10*/  SHF.L.U32 R7, R0, R10, RZ ;  /* 0x0000000a00077219 */ /* 0x000fe200000006ff */
[----:B------:R2:W-:Y:S04]  /*3a20*/  STS [UR6+0x1d0], R9 ;  /* 0x0001d009ff007988 */ /* 0x0005e80008000806 */
[----:B------:R2:W-:Y:S04]  /*3a30*/  STAS [R4.64], R10 ;  /* 0x0000000a04007dbd */ /* 0x0005e8000c0008ff */
[----:B------:R2:W-:Y:S04]  /*3a40*/  ATOMS.OR RZ, [UR5+0x14], R8 ;  /* 0x00001408ffff798c */ /* 0x0005e8000b000005 */
[----:B------:R2:W-:Y:S04]  /*3a50*/  ATOMS.OR RZ, [UR5+0x18], R7 ;  /* 0x00001807ffff798c */ /* 0x0005e8000b000005 */
[----:B------:R2:W-:Y:S02]  /*3a60*/  ATOMS.XOR RZ, [UR5+0x10], R0 ;  /* 0x00001000ffff798c */ /* 0x0005e4000b800005 */
.L_x_68:
[----:B-1----:R-:W-:Y:S05]  /*3a70*/  BSYNC B0 ;  /* 0x0000000000007941 */ /* 0x002fea0003800000 */
.L_x_67:
[----:B------:R-:W-:Y:S05]  /*3a80*/  BRA.U UP1, `(.L_x_73) ;  /* 0x00000001016c7547 */ /* 0x000fea000b800000 */
[----:B------:R-:W-:-:S03]  /*3a90*/  UMOV UR4, 0xffffffff ;  /* 0xffffffff00047882 */ /* 0x000fc60000000000 */
[----:B------:R-:W-:Y:S05]  /*3aa0*/  BRA.DIV UR4, `(.L_x_74) ;  /* 0x00000062049c7947 */ /* 0x000fea000b800000 */
[----:B------:R-:W-:-:S13]  /*3ab0*/  ELECT P6, URZ, PT ;  /* 0x0000000000ff782f */ /* 0x000fda00038c0000 */
.L_x_194:
[----:B------:R-:W-:Y:S05]  /*3ac0*/  @!P6 BRA `(.L_x_73) ;  /* 0x00000000005ce947 */ /* 0x000fea0003800000 */
[----:B--2---:R-:W2:Y:S02]  /*3ad0*/  LDS R4, [UR5+0x10] ;  /* 0x00001005ff047984 */ /* 0x004ea40008000800 */
[----:B--2---:R-:W-:-:S04]  /*3ae0*/  SHF.L.U32 R4, R4, 0x1f, RZ ;  /* 0x0000001f04047819 */ /* 0x004fc800000006ff */
[----:B------:R-:W2:Y:S02]  /*3af0*/  SYNCS.PHASECHK.TRANS64.TRYWAIT P0, [UR5+0x8], R4 ;  /* 0x00000804ff0075a7 */ /* 0x000ea40008001105 */
[----:B--2---:R-:W-:Y:S05]  /*3b00*/  @P0 BRA `(.L_x_75) ;  /* 0x0000000000080947 */ /* 0x004fea0003800000 */
[----:B------:R-:W2:Y:S02]  /*3b10*/  SYNCS.PHASECHK.TRANS64.TRYWAIT P0, [UR5+0x8], R4 ;  /* 0x00000804ff0075a7 */ /* 0x000ea40008001105 */
[----:B--2---:R-:W-:Y:S05]  /*3b20*/  @!P0 BRA `(.L_x_76) ;  /* 0x00000060009c8947 */ /* 0x004fea0003800000 */
.L_x_75:
[----:B------:R-:W3:Y:S01]  /*3b30*/  LDS R6, [UR6+0x1d0] ;  /* 0x0001d006ff067984 */ /* 0x000ee20008000800 */
[----:B--2---:R-:W-:Y:S02]  /*3b40*/  HFMA2 R0, -RZ, RZ, 0, 5.9604644775390625e-08 ;  /* 0x00000001ff007431 */ /* 0x004fe400000001ff */
[----:B------:R-:W-:Y:S01]  /*3b50*/  IMAD.MOV.U32 R4, RZ, RZ, 0xffff ;  /* 0x0000ffffff047424 */ /* 0x000fe200078e00ff */
[----:B------:R-:W-:Y:S01]  /*3b60*/  UPRMT UR4, UR49, 0x654, UR7 ;  /* 0x0000065431047896 */ /* 0x000fe20008000007 */
[----:B---3--:R-:W-:-:S03]  /*3b70*/  IMAD.SHL.U32 R5, R6, 0x20, RZ ;  /* 0x0000002006057824 */ /* 0x008fc600078e00ff */
[-C--:B------:R-:W-:Y:S02]  /*3b80*/  SHF.L.U32 R4, R4, R6.reuse, RZ ;  /* 0x0000000604047219 */ /* 0x080fe400000006ff */
[----:B------:R-:W-:Y:S01]  /*3b90*/  SHF.L.U32 R6, R0, R6, RZ ;  /* 0x0000000600067219 */ /* 0x000fe200000006ff */
[----:B------:R3:W-:Y:S04]  /*3ba0*/  STS [UR6+0x1d0], R5 ;  /* 0x0001d005ff007988 */ /* 0x0007e80008000806 */
[----:B------:R3:W-:Y:S04]  /*3bb0*/  ATOMS.OR RZ, [UR5+0x14], R4 ;  /* 0x00001404ffff798c */ /* 0x0007e8000b000005 */
[----:B------:R3:W-:Y:S01]  /*3bc0*/  ATOMS.OR RZ, [UR5+0x18], R6 ;  /* 0x00001806ffff798c */ /* 0x0007e2000b000005 */
[----:B------:R-:W-:Y:S03]  /*3bd0*/  SYNCS.ARRIVE.TRANS64.RED.A1T0 RZ, [UR4], RZ ;  /* 0x000000ffffff79a7 */ /* 0x000fe60008100404 */
[----:B------:R3:W-:Y:S01]  /*3be0*/  ATOMS.XOR RZ, [UR5+0x10], R0 ;  /* 0x00001000ffff798c */ /* 0x0007e2000b800005 */
[----:B------:R-:W-:Y:S05]  /*3bf0*/  BRA `(.L_x_73) ;  /* 0x0000000000107947 */ /* 0x000fea0003800000 */
.L_x_66:
[----:B------:R-:W-:Y:S02]  /*3c00*/  MOV R0, 0xffffffff ;  /* 0xffffffff00007802 */ /* 0x000fe40000000f00 */
[----:B------:R-:W-:-:S03]  /*3c10*/  MOV R4, 0x3c40 ;  /* 0x00003c4000047802 */ /* 0x000fc60000000f00 */
[----:B------:R2:W-:Y:S04]  /*3c20*/  STS [UR6+0x1d0], R0 ;  /* 0x0001d000ff007988 */ /* 0x0005e80008000806 */
[----:B-12--5:R-:W-:Y:S05]  /*3c30*/  CALL.REL.NOINC `($__internal_1_$__cuda_sm10x_tcgen05_guardrail_trap_phase_invalid_during_alloc) ;  /* 0x0000006800707944 */ /* 0x026fea0003c00000 */
.L_x_73:
[----:B------:R-:W-:Y:S05]  /*3c40*/  WARPSYNC.ALL ;  /* 0x0000000000007948 */ /* 0x000fea0003800000 */
[----:B------:R-:W4:Y:S01]  /*3c50*/  S2UR UR4, SR_CgaCtaId ;  /* 0x00000000000479c3 */ /* 0x000f220000008800 */
[----:B------:R-:W-:Y:S01]  /*3c60*/  UMOV UR26, 0x400 ;  /* 0x00000400001a7882 */ /* 0x000fe20000000000 */
[----:B------:R-:W-:-:S06]  /*3c70*/  NOP ;  /* 0x0000000000007918 */ /* 0x000fcc0000000000 */
[----:B------:R-:W-:Y:S06]  /*3c80*/  BAR.ARV 0x6, 0xa0 ;  /* 0x0182800000007b1d */ /* 0x000fec0000002000 */
[----:B------:R-:W1:Y:S01]  /*3c90*/  LDCU UR6, c[0x0][0x38c] ;  /* 0x00007180ff0677ac */ /* 0x000e620008000800 */
[----:B------:R-:W-:Y:S01]  /*3ca0*/  LOP3.LUT R3, R3, 0xffff, RZ, 0xc0, !PT ;  /* 0x0000ffff03037812 */ /* 0x000fe200078ec0ff */
[----:B--2---:R-:W-:Y:S01]  /*3cb0*/  IMAD.MOV.U32 R9, RZ, RZ, 0x1 ;  /* 0x00000001ff097424 */ /* 0x004fe200078e00ff */
[----:B------:R-:W-:Y:S01]  /*3cc0*/  LOP3.LUT R2, R2, 0xffff, RZ, 0xc0, !PT ;  /* 0x0000ffff02027812 */ /* 0x000fe200078ec0ff */
[----:B------:R-:W-:Y:S01]  /*3cd0*/  IMAD.MOV.U32 R8, RZ, RZ, RZ ;  /* 0x000000ffff087224 */ /* 0x000fe200078e00ff */
[----:B------:R-:W-:Y:S01]  /*3ce0*/  R2UR UR28, R3 ;  /* 0x00000000031c72ca */ /* 0x000fe200000e0000 */
[----:B------:R-:W-:Y:S01]  /*3cf0*/  UMOV UR32, URZ ;  /* 0x000000ff00207c82 */ /* 0x000fe20008000000 */
[----:B------:R-:W-:-:S02]  /*3d00*/  R2UR UR42, R2 ;  /* 0x00000000022a72ca */ /* 0x000fc400000e0000 */
[----:B------:R-:W-:Y:S01]  /*3d10*/  CS2R R2, SRZ ;  /* 0x0000000000027805 */ /* 0x000fe2000001ff00 */
[----:B------:R-:W-:Y:S01]  /*3d20*/  UMOV UR23, URZ ;  /* 0x000000ff00177c82 */ /* 0x000fe20008000000 */
[----:B----4-:R-:W-:Y:S01]  /*3d30*/  ULEA UR26, UR4, UR26, 0x18 ;  /* 0x0000001a041a7291 */ /* 0x010fe2000f8ec0ff */
[----:B------:R-:W-:Y:S01]  /*3d40*/  UMOV UR22, URZ ;  /* 0x000000ff00167c82 */ /* 0x000fe20008000000 */
[----:B------:R-:W-:Y:S02]  /*3d50*/  UISETP.NE.AND UP3, UPT, UR48, URZ, UPT ;  /* 0x000000ff3000728c */ /* 0x000fe4000bf65270 */
[----:B------:R-:W-:Y:S02]  /*3d60*/  UIADD3 UR5, UPT, UPT, UR26, 0x4300, URZ ;  /* 0x000043001a057890 */ /* 0x000fe4000fffe0ff */
[----:B------:R-:W-:-:S03]  /*3d70*/  UIADD3 UR4, UPT, UPT, UR26, 0x1e300, URZ ;  /* 0x0001e3001a047890 */ /* 0x000fc6000fffe0ff */
[----:B---3--:R-:W2:Y:S01]  /*3d80*/  LDS R0, [UR26+0x1d0] ;  /* 0x0001d01aff007984 */ /* 0x008ea20008000800 */
[----:B-1----:R-:W-:Y:S02]  /*3d90*/  UIADD3 UR6, UPT, UPT, UR6, 0x3f, URZ ;  /* 0x0000003f06067890 */ /* 0x002fe4000fffe0ff */
[----:B------:R-:W-:Y:S02]  /*3da0*/  USHF.R.U32.HI UR5, URZ, 0x4, UR5 ;  /* 0x00000004ff057899 */ /* 0x000fe40008011605 */
[----:B------:R-:W-:Y:S02]  /*3db0*/  USHF.R.S32.HI UR33, URZ, 0x1f, UR6 ;  /* 0x0000001fff217899 */ /* 0x000fe40008011406 */
[----:B------:R-:W-:Y:S02]  /*3dc0*/  USHF.R.U32.HI UR4, URZ, 0x4, UR4 ;  /* 0x00000004ff047899 */ /* 0x000fe40008011604 */
[----:B------:R-:W-:Y:S02]  /*3dd0*/  ULEA.HI UR33, UR33, UR6, URZ, 0x6 ;  /* 0x0000000621217291 */ /* 0x000fe4000f8f30ff */
[----:B------:R-:W-:-:S02]  /*3de0*/  ULOP3.LUT UR5, UR5, 0x3fff, URZ, 0xc0, !UPT ;  /* 0x00003fff05057892 */ /* 0x000fc4000f8ec0ff */
[----:B------:R-:W-:Y:S02]  /*3df0*/  USHF.R.S32.HI UR33, URZ, 0x6, UR33 ;  /* 0x00000006ff217899 */ /* 0x000fe40008011421 */
[----:B------:R-:W-:Y:S02]  /*3e00*/  ULOP3.LUT UR30, UR4, 0x3fff, URZ, 0xc0, !UPT ;  /* 0x00003fff041e7892 */ /* 0x000fe4000f8ec0ff */
[----:B------:R-:W-:Y:S01]  /*3e10*/  UISETP.LT.AND UP0, UPT, UR33, 0x1, UPT ;  /* 0x000000012100788c */ /* 0x000fe2000bf01270 */
[----:B------:R-:W-:Y:S01]  /*3e20*/  UMOV UR40, 0x0 ;  /* 0x0000000000287882 */ /* 0x000fe20000000000 */
[----:B------:R-:W-:Y:S01]  /*3e30*/  UMOV UR41, 0x8200490 ;  /* 0x0820049000297882 */ /* 0x000fe20000000000 */
[----:B------:R-:W-:Y:S02]  /*3e40*/  ULOP3.LUT UR29, UR5, 0x10000, URZ, 0xfc, !UPT ;  /* 0x00010000051d7892 */ /* 0x000fe4000f8efcff */
[----:B------:R-:W-:Y:S02]  /*3e50*/  ULOP3.LUT UR30, UR30, 0x10000, URZ, 0xfc, !UPT ;  /* 0x000100001e1e7892 */ /* 0x000fe4000f8efcff */
[----:B------:R-:W-:Y:S01]  /*3e60*/  USEL UR43, UR33, 0x1, !UP0 ;  /* 0x00000001212b7887 */ /* 0x000fe2000c000000 */
[----:B------:R-:W-:Y:S01]  /*3e70*/  UMOV UR38, 0x0 ;  /* 0x0000000000267882 */ /* 0x000fe20000000000 */
[----:B------:R-:W-:Y:S01]  /*3e80*/  UMOV UR39, 0x8200490 ;  /* 0x0820049000277882 */ /* 0x000fe20000000000 */
[----:B------:R-:W-:Y:S01]  /*3e90*/  UMOV UR36, 0x0 ;  /* 0x0000000000247882 */ /* 0x000fe20000000000 */
[----:B------:R-:W-:Y:S01]  /*3ea0*/  UMOV UR37, 0x8200490 ;  /* 0x0820049000257882 */ /* 0x000fe20000000000 */
[----:B------:R-:W-:Y:S01]  /*3eb0*/  UMOV UR34, 0x0 ;  /* 0x0000000000227882 */ /* 0x000fe20000000000 */
[----:B------:R-:W-:Y:S01]  /*3ec0*/  UMOV UR35, 0x8200490 ;  /* 0x0820049000237882 */ /* 0x000fe20000000000 */
[----:B--2---:R-:W-:-:S15]  /*3ed0*/  R2UR UR44, R0 ;  /* 0x00000000002c72ca */ /* 0x004fde00000e0000 */
.L_x_84:
[C---:B------:R-:W-:Y:S02]  /*3ee0*/  LEA R0, R8.reuse, UR26, 0x3 ;  /* 0x0000001a08007c11 */ /* 0x040fe4000f8e18ff */
[----:B------:R-:W-:Y:S02]  /*3ef0*/  SHF.L.U32 R4, R3, 0x1f, RZ ;  /* 0x0000001f03047819 */ /* 0x000fe400000006ff */
[----:B------:R-:W-:Y:S02]  /*3f00*/  LEA R5, R8, UR26, 0x4 ;  /* 0x0000001a08057c11 */ /* 0x000fe4000f8e20ff */
[----:B------:R-:W1:Y:S02]  /*3f10*/  SYNCS.PHASECHK.TRANS64.TRYWAIT P0, [R0+URZ+0x120], R4 ;  /* 0x00012004000075a7 */ /* 0x000e6400080011ff */
[----:B-1-3--:R-:W-:Y:S05]  /*3f20*/  @!P0 BRA `(.L_x_77) ;  /* 0x0000005c00b48947 */ /* 0x00afea0003800000 */
.L_x_195:
[----:B-1----:R-:W1:Y:S01]  /*3f30*/  LDS.128 R4, [R5+0x1b0] ;  /* 0x0001b00005047984 */ /* 0x002e620000000c00 */
[----:B------:R-:W-:Y:S02]  /*3f40*/  VIADD R0, R0, 0x130 ;  /* 0x0000013000007836 */ /* 0x000fe40000000000 */
[----:B------:R-:W-:Y:S01]  /*3f50*/  VIADD R8, R8, 0x1 ;  /* 0x0000000108087836 */ /* 0x000fe20000000000 */
[----:B------:R-:W-:Y:S01]  /*3f60*/  @!PT LDS RZ, [RZ] ;  /* 0x00000000fffff984 */ /* 0x000fe20000000800 */
[----:B------:R-:W-:Y:S01]  /*3f70*/  @!PT LDS RZ, [RZ] ;  /* 0x00000000fffff984 */ /* 0x000fe20000000800 */
[----:B------:R-:W-:Y:S01]  /*3f80*/  @!PT LDS RZ, [RZ] ;  /* 0x00000000fffff984 */ /* 0x000fe20000000800 */
[----:B------:R-:W-:Y:S01]  /*3f90*/  @!PT LDS RZ, [RZ] ;  /* 0x00000000fffff984 */ /* 0x000fe20000000800 */
[----:B------:R2:W-:Y:S06]  /*3fa0*/  MEMBAR.ALL.CTA ;  /* 0x0000000000007992 */ /* 0x0005ec0000008000 */
[----:B--2---:R-:W2:Y:S01]  /*3fb0*/  FENCE.VIEW.ASYNC.S ;  /* 0x00000000000073c6 */ /* 0x004ea20000000000 */
[----:B------:R-:W-:-:S04]  /*3fc0*/  PRMT R0, RZ, 0x654, R0 ;  /* 0x00000654ff007816 */ /* 0x000fc80000000000 */
[----:B--2---:R2:W-:Y:S01]  /*3fd0*/  SYNCS.ARRIVE.TRANS64.RED.A1T0 RZ, [R0+URZ], RZ ;  /* 0x000000ff00ff79a7 */ /* 0x0045e200081004ff */
[----:B-1----:R-:W-:Y:S01]  /*3fe0*/  LOP3.LUT P1, RZ, R6, 0x1, RZ, 0xc0, !PT ;  /* 0x0000000106ff7812 */ /* 0x002fe2000782c0ff */
[----:B--2---:R-:W-:-:S12]  /*3ff0*/  BRA.U UP3, `(.L_x_78) ;  /* 0x0000000503087547 */ /* 0x004fd8000b800000 */
[----:B------:R-:W1:Y:S01]  /*4000*/  LDCU UR4, c[0x0][0x38c] ;  /* 0x00007180ff0477ac */ /* 0x000e620008000800 */
[----:B------:R-:W-:Y:S02]  /*4010*/  PLOP3.LUT P2, PT, PT, PT, PT, 0x80, 0x8 ;  /* 0x000000000008781c */ /* 0x000fe40003f4f070 */
[----:B------:R-:W-:Y:S01]  /*4020*/  SHF.L.U32 R4, R9, 0x1f, RZ ;  /* 0x0000001f09047819 */ /* 0x000fe200000006ff */
[----:B------:R-:W-:Y:S02]  /*4030*/  ULEA UR31, UR32, UR26, 0x3 ;  /* 0x0000001a201f7291 */ /* 0x000fe4000f8e18ff */
[----:B------:R-:W-:Y:S02]  /*4040*/  ULEA UR11, UR32, UR44, 0x6 ;  /* 0x0000002c200b7291 */ /* 0x000fe4000f8e30ff */
[----:B-1----:R-:W-:-:S06]  /*4050*/  UISETP.GE.AND UP0, UPT, UR4, 0x1, UPT ;  /* 0x000000010400788c */ /* 0x002fcc000bf06270 */
[----:B------:R-:W-:-:S05]  /*4060*/  PLOP3.LUT P0, PT, PT, PT, UP0, 0x80, 0x8 ;  /* 0x000000000008781c */ /* 0x000fca0003f0f008 */
[----:B------:R-:W-:-:S08]  /*4070*/  @UP0 ULEA UR4, UR23, UR26, 0x3 ;  /* 0x0000001a17040291 */ /* 0x000fd0000f8e18ff */
[----:B------:R-:W-:-:S04]  /*4080*/  @P0 SHF.L.U32 R0, R2, 0x1f, RZ ;  /* 0x0000001f02000819 */ /* 0x000fc800000006ff */
[----:B------:R1:W2:Y:S01]  /*4090*/  @P0 SYNCS.PHASECHK.TRANS64.TRYWAIT P2, [UR4], R0 ;  /* 0x00000000ff0005a7 */ /* 0x0002a20008041104 */
[----:B------:R-:W3:Y:S02]  /*40a0*/  SYNCS.PHASECHK.TRANS64.TRYWAIT P0, [UR31+0x160], R4 ;  /* 0x00016004ff0075a7 */ /* 0x000ee4000800111f */
[----:B-123--:R-:W-:Y:S05]  /*40b0*/  @!P0 BRA `(.L_x_79) ;  /* 0x0000005c00648947 */ /* 0x00efea0003800000 */
.L_x_197:
[----:B------:R-:W-:Y:S01]  /*40c0*/  UMOV UR27, UR22 ;  /* 0x00000016001b7c82 */ /* 0x000fe20008000000 */
[----:B------:R-:W-:Y:S05]  /*40d0*/  BRA.U !UP0, `(.L_x_80) ;  /* 0x0000000108c07547 */ /* 0x000fea000b800000 */
[----:B------:R-:W-:Y:S02]  /*40e0*/  UIADD3 UR27, UPT, UPT, UR43, UR22, URZ ;  /* 0x000000162b1b7290 */ /* 0x000fe4000fffe0ff */
[----:B------:R-:W-:Y:S01]  /*40f0*/  UPLOP3.LUT UP2, UPT, UPT, UPT, UPT, 0x40, 0x4 ;  /* 0x000000000004789c */ /* 0x000fe20003f4e870 */
[----:B------:R-:W-:Y:S01]  /*4100*/  UMOV UR24, UR33 ;  /* 0x0000002100187c82 */ /* 0x000fe20008000000 */
[----:B------:R-:W-:-:S09]  /*4110*/  UMOV UR10, UR23 ;  /* 0x00000017000a7c82 */ /* 0x000fd20008000000 */
.L_x_83:
[----:B--2---:R-:W-:Y:S01]  /*4120*/  ULEA UR5, UR10, UR26, 0x3 ;  /* 0x0000001a0a057291 */ /* 0x004fe2000f8e18ff */
[----:B---3--:R-:W-:Y:S11]  /*4130*/  @P2 BRA `(.L_x_81) ;  /* 0x00000000000c2947 */ /* 0x008ff60003800000 */
[----:B-1----:R-:W-:Y:S04]  /*4140*/  SHF.L.U32 R4, R2, 0x1f, RZ ;  /* 0x0000001f02047819 */ /* 0x002fe800000006ff */
[----:B------:R-:W1:Y:S02]  /*4150*/  SYNCS.PHASECHK.TRANS64.TRYWAIT P0, [UR5], R4 ;  /* 0x00000004ff0075a7 */ /* 0x000e640008001105 */
[----:B-1----:R-:W-:Y:S05]  /*4160*/  @!P0 BRA `(.L_x_82) ;  /* 0x0000005c00508947 */ /* 0x002fea0003800000 */
.L_x_81:
[----:B------:R-:W-:Y:S01]  /*4170*/  UISETP.NE.AND UP0, UPT, UR24, 0x1, UPT ;  /* 0x000000011800788c */ /* 0x000fe2000bf05270 */
[----:B------:R-:W-:Y:S01]  /*4180*/  PLOP3.LUT P2, PT, PT, PT, PT, 0x80, 0x8 ;  /* 0x000000000008781c */ /* 0x000fe20003f4f070 */
[----:B------:R-:W-:Y:S02]  /*4190*/  UIADD3 UR4, UPT, UPT, UR10, 0x1, URZ ;  /* 0x000000010a047890 */ /* 0x000fe4000fffe0ff */
[----:B------:R-:W-:Y:S02]  /*41a0*/  UIADD3 UR25, UPT, UPT, UR5, 0x68, URZ ;  /* 0x0000006805197890 */ /* 0x000fe4000fffe0ff */
[----:B------:R-:W-:Y:S01]  /*41b0*/  UISETP.NE.AND UP1, UPT, UR4, 0xd, UPT ;  /* 0x0000000d0400788c */ /* 0x000fe2000bf25270 */
[----:B------:R-:W-:Y:S01]  /*41c0*/  PLOP3.LUT P0, PT, PT, PT, UP0, 0x80, 0x8 ;  /* 0x000000000008781c */ /* 0x000fe20003f0f008 */
[----:B------:R-:W-:Y:S02]  /*41d0*/  UIADD3 UR22, UPT, UPT, UR22, 0x1, URZ ;  /* 0x0000000116167890 */ /* 0x000fe4000fffe0ff */
[----:B------:R-:W-:Y:S02]  /*41e0*/  USEL UR6, URZ, 0x1, UP1 ;  /* 0x00000001ff067887 */ /* 0x000fe40008800000 */
[----:B------:R-:W-:Y:S02]  /*41f0*/  USEL UR23, UR4, URZ, UP1 ;  /* 0x000000ff04177287 */ /* 0x000fe40008800000 */
[----:B------:R-:W-:Y:S02]  /*4200*/  UIADD3 UR24, UPT, UPT, UR24, -0x1, URZ ;  /* 0xffffffff18187890 */ /* 0x000fe4000fffe0ff */
[----:B------:R-:W-:Y:S01]  /*4210*/  @UP0 ULEA UR4, UR23, UR26, 0x3 ;  /* 0x0000001a17040291 */ /* 0x000fe2000f8e18ff */
[----:B------:R-:W-:Y:S01]  /*4220*/  LOP3.LUT R2, R2, UR6, RZ, 0x3c, !PT ;  /* 0x0000000602027c12 */ /* 0x000fe2000f8e3cff */
[----:B------:R-:W-:Y:S02]  /*4230*/  ULEA UR6, UR10, UR30, 0x9 ;  /* 0x0000001e0a067291 */ /* 0x000fe4000f8e48ff */
[----:B------:R-:W-:Y:S01]  /*4240*/  UISETP.NE.AND UP0, UPT, UR22, UR27, UPT ;  /* 0x0000001b1600728c */ /* 0x000fe2000bf05270 */
[----:B-1----:R-:W-:Y:S01]  /*4250*/  @P0 SHF.L.U32 R0, R2, 0x1f, RZ ;  /* 0x0000001f02000819 */ /* 0x002fe200000006ff */
[----:B------:R-:W-:Y:S02]  /*4260*/  UIADD3 UR20, UPT, UPT, UR6, 0x2, URZ ;  /* 0x0000000206147890 */ /* 0x000fe4000fffe0ff */
[----:B------:R-:W-:Y:S01]  /*4270*/  UIADD3 UR16, UPT, UPT, UR6, 0x4, URZ ;  /* 0x0000000406107890 */ /* 0x000fe2000fffe0ff */
[----:B------:R2:W3:Y:S01]  /*4280*/  @P0 SYNCS.PHASECHK.TRANS64.TRYWAIT P2, [UR4], R0 ;  /* 0x00000000ff0005a7 */ /* 0x0004e20008041104 */
[----:B------:R-:W-:Y:S02]  /*4290*/  ULEA UR4, UR10, UR29, 0x9 ;  /* 0x0000001d0a047291 */ /* 0x000fe4000f8e48ff */
[----:B------:R-:W-:Y:S02]  /*42a0*/  UIADD3 UR12, UPT, UPT, UR6, 0x6, URZ ;  /* 0x00000006060c7890 */ /* 0x000fe4000fffe0ff */
[----:B------:R-:W-:Y:S02]  /*42b0*/  UIADD3 UR18, UPT, UPT, UR4, 0x2, URZ ;  /* 0x0000000204127890 */ /* 0x000fe4000fffe0ff */
[----:B------:R-:W-:Y:S02]  /*42c0*/  UIADD3 UR14, UPT, UPT, UR4, 0x4, URZ ;  /* 0x00000004040e7890 */ /* 0x000fe4000fffe0ff */
[----:B------:R-:W-:Y:S01]  /*42d0*/  UIADD3 UR8, UPT, UPT, UR4, 0x6, URZ ;  /* 0x0000000604087890 */ /* 0x000fe2000fffe0ff */
[----:B------:R-:W-:Y:S01]  /*42e0*/  UMOV UR7, 0x40004040 ;  /* 0x4000404000077882 */ /* 0x000fe20000000000 */
[----:B------:R-:W-:Y:S01]  /*42f0*/  UMOV UR5, 0x40004040 ;  /* 0x4000404000057882 */ /* 0x000fe20000000000 */
[----:B------:R-:W-:Y:S01]  /*4300*/  UMOV UR21, 0x40004040 ;  /* 0x4000404000157882 */ /* 0x000fe20000000000 */
[----:B------:R2:W-:Y:S01]  /*4310*/  UTCHMMA.2CTA gdesc[UR4], gdesc[UR6], tmem[UR11], tmem[UR40], idesc[UR41], UP2 ;  /* 0x00ff2806040075ea */ /* 0x0005e2000920000b */
[----:B------:R-:W-:Y:S01]  /*4320*/  UPLOP3.LUT UP2, UPT, UPT, UPT, UPT, 0x80, 0x8 ;  /* 0x000000000008789c */ /* 0x000fe20003f4f070 */
[----:B------:R-:W-:Y:S01]  /*4330*/  UMOV UR19, 0x40004040 ;  /* 0x4000404000137882 */ /* 0x000fe20000000000 */
[----:B------:R-:W-:Y:S01]  /*4340*/  UMOV UR17, 0x40004040 ;  /* 0x4000404000117882 */ /* 0x000fe20000000000 */
[----:B------:R2:W-:Y:S01]  /*4350*/  UTCHMMA.2CTA gdesc[UR18], gdesc[UR20], tmem[UR11], tmem[UR38], idesc[UR39], UPT ;  /* 0x00ff2614120075ea */ /* 0x0005e2000ba0000b */
[----:B------:R-:W-:Y:S01]  /*4360*/  UMOV UR15, 0x40004040 ;  /* 0x40004040000f7882 */ /* 0x000fe20000000000 */
[----:B------:R-:W-:Y:S01]  /*4370*/  UMOV UR13, 0x40004040 ;  /* 0x40004040000d7882 */ /* 0x000fe20000000000 */
[----:B------:R-:W-:Y:S01]  /*4380*/  UMOV UR9, 0x40004040 ;  /* 0x4000404000097882 */ /* 0x000fe20000000000 */
[----:B------:R2:W-:Y:S01]  /*4390*/  UTCHMMA.2CTA gdesc[UR14], gdesc[UR16], tmem[UR11], tmem[UR36], idesc[UR37], UPT ;  /* 0x00ff24100e0075ea */ /* 0x0005e2000ba0000b */
[----:B------:R2:W-:Y:S01]  /*43a0*/  UTCHMMA.2CTA gdesc[UR8], gdesc[UR12], tmem[UR11], tmem[UR34], idesc[UR35], UPT ;  /* 0x00ff220c080075ea */ /* 0x0005e2000ba0000b */
[----:B------:R2:W-:Y:S01]  /*43b0*/  UTCBAR.2CTA.MULTICAST [UR25], URZ, UR28 ;  /* 0x000000ff190073e9 */ /* 0x0005e2000820081c */
[----:B------:R-:W-:Y:S01]  /*43c0*/  UMOV UR10, UR23 ;  /* 0x00000017000a7c82 */ /* 0x000fe20008000000 */
[----:B------:R-:W-:Y:S05]  /*43d0*/  BRA.U UP0, `(.L_x_83) ;  /* 0xfffffffd00507547 */ /* 0x000fea000b83ffff */
.L_x_80:
[----:B--2---:R-:W-:Y:S01]  /*43e0*/  UIADD3 UR4, UPT, UPT, UR31, 0x140, URZ ;  /* 0x000001401f047890 */ /* 0x004fe2000fffe0ff */
[----:B------:R-:W-:-:S08]  /*43f0*/  UMOV UR22, UR27 ;  /* 0x0000001b00167c82 */ /* 0x000fd00008000000 */
[----:B------:R2:W-:Y:S01]  /*4400*/  UTCBAR.2CTA.MULTICAST [UR4], URZ, UR42 ;  /* 0x000000ff040073e9 */ /* 0x0005e2000820082a */
[----:B------:R-:W-:Y:S02]  /*4410*/  NOP ;  /* 0x0000000000007918 */ /* 0x000fe40000000000 */
.L_x_78:
[----:B--2---:R-:W-:Y:S01]  /*4420*/  UIADD3 UR4, UPT, UPT, UR32, 0x1, URZ ;  /* 0x0000000120047890 */ /* 0x004fe2000fffe0ff */
[----:B------:R-:W-:-:S03]  /*4430*/  ISETP.NE.AND P0, PT, R8, 0x2, PT ;  /* 0x000000020800780c */ /* 0x000fc60003f05270 */
[----:B------:R-:W-:Y:S01]  /*4440*/  UISETP.NE.AND UP0, UPT, UR4, 0x4, UPT ;  /* 0x000000040400788c */ /* 0x000fe2000bf05270 */
[----:B-1----:R-:W-:Y:S02]  /*4450*/  SEL R0, RZ, 0x1, P0 ;  /* 0x00000001ff007807 */ /* 0x002fe40000000000 */
[----:B------:R-:W-:Y:S01]  /*4460*/  SEL R8, R8, RZ, P0 ;  /* 0x000000ff08087207 */ /* 0x000fe20000000000 */
[----:B------:R-:W-:Y:S01]  /*4470*/  USEL UR5, URZ, 0x1, UP0 ;  /* 0x00000001ff057887 */ /* 0x000fe20008000000 */
[----:B------:R-:W-:Y:S01]  /*4480*/  LOP3.LUT R3, R3, R0, RZ, 0x3c, !PT ;  /* 0x0000000003037212 */ /* 0x000fe200078e3cff */
[----:B------:R-:W-:-:S04]  /*4490*/  USEL UR32, UR4, URZ, UP0 ;  /* 0x000000ff04207287 */ /* 0x000fc80008000000 */
[----:B------:R-:W-:Y:S01]  /*44a0*/  LOP3.LUT R9, R9, UR5, RZ, 0x3c, !PT ;  /* 0x0000000509097c12 */ /* 0x000fe2000f8e3cff */
[----:B------:R-:W-:Y:S07]  /*44b0*/  @P1 BRA `(.L_x_84) ;  /* 0xfffffff800881947 */ /* 0x000fee000383ffff */
[----:B------:R-:W1:Y:S01]  /*44c0*/  S2UR UR8, SR_CgaCtaId ;  /* 0x00000000000879c3 */ /* 0x000e620000008800 */
[----:B------:R-:W-:Y:S01]  /*44d0*/  ELECT P0, URZ, PT ;  /* 0x0000000000ff782f */ /* 0x000fe20003800000 */
[----:B------:R-:W-:Y:S01]  /*44e0*/  HFMA2 R0, -RZ, RZ, 0, 5.9604644775390625e-08 ;  /* 0x00000001ff007431 */ /* 0x000fe200000001ff */
[----:B------:R-:W-:-:S05]  /*44f0*/  UMOV UR4, 0x40 ;  /* 0x0000004000047882 */ /* 0x000fca0000000000 */
[----:B------:R-:W-:Y:S01]  /*4500*/  UVIRTCOUNT.DEALLOC.SMPOOL 0x80 ;  /* 0x000000800000784c */ /* 0x000fe20000000000 */
[----:B------:R-:W-:Y:S02]  /*4510*/  UISETP.NE.AND UP1, UPT, UR48, URZ, UPT ;  /* 0x000000ff3000728c */ /* 0x000fe4000bf25270 */
[----:B-1----:R-:W-:-:S09]  /*4520*/  ULEA UR8, UR8, UR4, 0x18 ;  /* 0x0000000408087291 */ /* 0x002fd2000f8ec0ff */
[----:B------:R1:W-:Y:S01]  /*4530*/  @P0 STS.U8 [UR8+0x1c], R0 ;  /* 0x00001c00ff000988 */ /* 0x0003e20008000008 */
[----:B------:R-:W-:Y:S05]  /*4540*/  BRA.U UP1, `(.L_x_85) ;  /* 0x0000000101a07547 */ /* 0x000fea000b800000 */
[----:B------:R-:W-:Y:S01]  /*4550*/  UIADD3 UR7, UPT, UPT, UR26, 0x160, URZ ;  /* 0x000001601a077890 */ /* 0x000fe2000fffe0ff */
[----:B------:R-:W-:-:S03]  /*4560*/  SHF.L.U32 R2, R9, 0x1f, RZ ;  /* 0x0000001f09027819 */ /* 0x000fc600000006ff */
[----:B------:R-:W-:-:S09]  /*4570*/  ULEA UR4, UR32, UR7, 0x3 ;  /* 0x0000000720047291 */ /* 0x000fd2000f8e18ff */
[----:B------:R-:W2:Y:S02]  /*4580*/  SYNCS.PHASECHK.TRANS64.TRYWAIT P0, [UR4], R2 ;  /* 0x00000002ff0075a7 */ /* 0x000ea40008001104 */
[----:B--2---:R-:W-:Y:S05]  /*4590*/  @!P0 BRA `(.L_x_86) ;  /* 0x00000058005c8947 */ /* 0x004fea0003800000 */
.L_x_200:
        /* <DEDUP_REMOVED lines=9> */
.L_x_202:
        /* <DEDUP_REMOVED lines=9> */
.L_x_204:
[----:B------:R-:W-:-:S04]  /*46c0*/  UIADD3 UR4, UPT, UPT, UR4, 0x1, URZ ;  /* 0x0000000104047890 */ /* 0x000fc8000fffe0ff */
[----:B------:R-:W-:-:S04]  /*46d0*/  UISETP.NE.AND UP0, UPT, UR4, 0x4, UPT ;  /* 0x000000040400788c */ /* 0x000fc8000bf05270 */
[----:B------:R-:W-:Y:S02]  /*46e0*/  USEL UR5, URZ, 0x1, UP0 ;  /* 0x00000001ff057887 */ /* 0x000fe40008000000 */
[----:B------:R-:W-:-:S04]  /*46f0*/  USEL UR4, UR4, URZ, UP0 ;  /* 0x000000ff04047287 */ /* 0x000fc80008000000 */
[----:B------:R-:W-:Y:S01]  /*4700*/  ULEA UR4, UR4, UR7, 0x3 ;  /* 0x0000000704047291 */ /* 0x000fe2000f8e18ff */
[----:B------:R-:W-:-:S04]  /*4710*/  LOP3.LUT R2, R2, UR5, RZ, 0x3c, !PT ;  /* 0x0000000502027c12 */ /* 0x000fc8000f8e3cff */
[----:B------:R-:W-:Y:S01]  /*4720*/  SHF.L.U32 R2, R2, 0x1f, RZ ;  /* 0x0000001f02027819 */ /* 0x000fe200000006ff */
[----:B-1----:R-:W-:-:S04]  /*4730*/  IMAD.U32 R0, RZ, RZ, UR4 ;  /* 0x00000004ff007e24 */ /* 0x002fc8000f8e00ff */
[----:B------:R1:W2:Y:S03]  /*4740*/  SYNCS.PHASECHK.TRANS64.TRYWAIT P0, [R0+URZ], R2 ;  /* 0x00000002000075a7 */ /* 0x0002a600080011ff */
[----:B--2---:R-:W-:Y:S05]  /*4750*/  @!P0 NANOSLEEP.SYNCS 0x989680 ;  /* 0x009896800000895d */ /* 0x004fea0003900000 */
[----:B------:R-:W2:Y:S02]  /*4760*/  @!P0 SYNCS.PHASECHK.TRANS64 P0, [R0+URZ], R2 ;  /* 0x00000002000085a7 */ /* 0x000ea400080010ff */
[----:B--2---:R-:W-:Y:S05]  /*4770*/  @P0 BRA `(.L_x_89) ;  /* 0x0000000000200947 */ /* 0x004fea0003800000 */
.L_x_90:
[----:B--2---:R2:W4:Y:S02]  /*4780*/  SYNCS.PHASECHK.TRANS64.TRYWAIT P0, [R0+URZ], R2 ;  /* 0x00000002000075a7 */ /* 0x00452400080011ff */
[----:B----4-:R-:W-:Y:S05]  /*4790*/  @!P0 NANOSLEEP.SYNCS 0x989680 ;  /* 0x009896800000895d */ /* 0x010fea0003900000 */
[----:B------:R-:W4:Y:S02]  /*47a0*/  @!P0 SYNCS.PHASECHK.TRANS64 P0, [R0+URZ], R2 ;  /* 0x00000002000085a7 */ /* 0x000f2400080010ff */
[----:B----4-:R-:W-:Y:S05]  /*47b0*/  @!P0 BRA `(.L_x_90) ;  /* 0xfffffffc00f08947 */ /* 0x010fea000383ffff */
[----:B------:R-:W-:Y:S05]  /*47c0*/  BRA `(.L_x_89) ;  /* 0x00000000000c7947 */ /* 0x000fea0003800000 */
.L_x_85:
[----:B------:R-:W-:-:S04]  /*47d0*/  UIADD3 UR4, UPT, UPT, UR26, 0x1a0, URZ ;  /* 0x000001a01a047890 */ /* 0x000fc8000fffe0ff */
[----:B------:R-:W-:-:S09]  /*47e0*/  UPRMT UR4, UR49, 0x654, UR4 ;  /* 0x0000065431047896 */ /* 0x000fd20008000004 */
[----:B------:R-:W-:Y:S03]  /*47f0*/  SYNCS.ARRIVE.TRANS64.RED.A1T0 RZ, [UR4], RZ ;  /* 0x000000ffffff79a7 */ /* 0x000fe60008100404 */
.L_x_89:
[----:B-12---:R-:W-:Y:S01]  /*4800*/  SHF.L.U32 R2, RZ, 0x1f, RZ ;  /* 0x0000001fff027819 */ /* 0x006fe200000006ff */
[----:B------:R-:W-:Y:S01]  /*4810*/  UIADD3 UR4, UPT, UPT, UR26, 0x1a0, URZ ;  /* 0x000001a01a047890 */ /* 0x000fe2000fffe0ff */
[----:B------:R-:W-:Y:S02]  /*4820*/  PLOP3.LUT P0, PT, PT, PT, UP1, 0x80, 0x8 ;  /* 0x000000000008781c */ /* 0x000fe40003f0f018 */
[----:B------:R-:W1:Y:S02]  /*4830*/  SYNCS.PHASECHK.TRANS64.TRYWAIT P1, [UR26+0x1a0], R2 ;  /* 0x0001a002ff0075a7 */ /* 0x000e64000802111a */
[----:B-1----:R-:W-:Y:S09]  /*4840*/  @!P1 BRA `(.L_x_91) ;  /* 0x0000005400f89947 */ /* 0x002ff20003800000 */
.L_x_206:
[----:B------:R-:W-:Y:S01]  /*4850*/  @!UP1 UPRMT UR4, UR49, 0x654, UR4 ;  /* 0x0000065431049896 */ /* 0x000fe20008000004 */
[----:B------:R-:W-:Y:S01]  /*4860*/  UMOV UR5, 0xffff ;  /* 0x0000ffff00057882 */ /* 0x000fe20000000000 */
[----:B------:R-:W-:-:S07]  /*4870*/  UMOV UR6, 0x1 ;  /* 0x0000000100067882 */ /* 0x000fce0000000000 */
[----:B------:R-:W-:Y:S01]  /*4880*/  @!P0 SYNCS.ARRIVE.TRANS64.RED.A1T0 RZ, [UR4], RZ ;  /* 0x000000ffffff89a7 */ /* 0x000fe20008100404 */
[----:B------:R-:W-:Y:S01]  /*4890*/  NOP ;  /* 0x0000000000007918 */ /* 0x000fe20000000000 */
[----:B-1----:R-:W1:Y:S01]  /*48a0*/  LDS R0, [UR8+0x14] ;  /* 0x00001408ff007984 */ /* 0x002e620008000800 */
[----:B------:R-:W-:-:S04]  /*48b0*/  ULOP3.LUT UR4, UR44, 0xffff, URZ, 0xc0, !UPT ;  /* 0x0000ffff2c047892 */ /* 0x000fc8000f8ec0ff */
[----:B------:R-:W-:-:S04]  /*48c0*/  USHF.R.U32.HI UR4, URZ, 0x5, UR4 ;  /* 0x00000005ff047899 */ /* 0x000fc80008011604 */
[----:B------:R-:W-:Y:S02]  /*48d0*/  USHF.L.U32 UR5, UR5, UR4, URZ ;  /* 0x0000000405057299 */ /* 0x000fe400080006ff */
[----:B------:R-:W-:-:S04]  /*48e0*/  USHF.L.U32 UR4, UR6, UR4, URZ ;  /* 0x0000000406047299 */ /* 0x000fc800080006ff */
[----:B-1----:R-:W-:-:S04]  /*48f0*/  LOP3.LUT R0, R0, UR5, RZ, 0xc0, !PT ;  /* 0x0000000500007c12 */ /* 0x002fc8000f8ec0ff */
[----:B------:R-:W-:-:S13]  /*4900*/  ISETP.NE.AND P0, PT, R0, UR5, PT ;  /* 0x0000000500007c0c */ /* 0x000fda000bf05270 */
[----:B------:R-:W-:Y:S05]  /*4910*/  @P0 BRA `(.L_x_92) ;  /* 0x0000000000580947 */ /* 0x000fea0003800000 */
[----:B------:R-:W1:Y:S02]  /*4920*/  LDS R0, [UR8+0x18] ;  /* 0x00001808ff007984 */ /* 0x000e640008000800 */
[----:B-1----:R-:W-:-:S04]  /*4930*/  LOP3.LUT R0, R0, UR4, RZ, 0xc0, !PT ;  /* 0x0000000400007c12 */ /* 0x002fc8000f8ec0ff */
[----:B------:R-:W-:-:S13]  /*4940*/  ISETP.NE.AND P0, PT, R0, UR4, PT ;  /* 0x0000000400007c0c */ /* 0x000fda000bf05270 */
[----:B------:R-:W-:Y:S05]  /*4950*/  @P0 BRA `(.L_x_93) ;  /* 0x00000000003c0947 */ /* 0x000fea0003800000 */
[----:B------:R-:W1:Y:S01]  /*4960*/  S2R R2, SR_LANEID ;  /* 0x0000000000027919 */ /* 0x000e620000000000 */
[----:B------:R-:W-:-:S06]  /*4970*/  ULOP3.LUT UR5, URZ, UR5, URZ, 0x33, !UPT ;  /* 0x00000005ff057292 */ /* 0x000fcc000f8e33ff */
[----:B------:R-:W-:-:S04]  /*4980*/  IMAD.U32 R0, RZ, RZ, UR5 ;  /* 0x00000005ff007e24 */ /* 0x000fc8000f8e00ff */
[----:B------:R2:W4:Y:S02]  /*4990*/  REDUX UR7, R0 ;  /* 0x00000000000773c4 */ /* 0x0005240000000000 */
[----:B------:R1:W-:Y:S01]  /*49a0*/  UTCATOMSWS.AND URZ, UR5 ;  /* 0x0000000500ff79e3 */ /* 0x0003e20008000000 */
[----:B--2---:R-:W-:Y:S01]  /*49b0*/  LOP3.LUT R0, RZ, UR4, RZ, 0x33, !PT ;  /* 0x00000004ff007c12 */ /* 0x004fe2000f8e33ff */
[----:B------:R-:W-:Y:S02]  /*49c0*/  VOTEU.ANY UR4, UPT, PT ;  /* 0x0000000000047886 */ /* 0x000fe400038e0100 */
[----:B------:R-:W-:Y:S02]  /*49d0*/  UFLO.U32 UR4, UR4 ;  /* 0x00000004000472bd */ /* 0x000fe400080e0000 */
[----:B------:R-:W2:Y:S04]  /*49e0*/  REDUX UR6, R0 ;  /* 0x00000000000673c4 */ /* 0x000ea80000000000 */
[----:B-1----:R-:W-:-:S02]  /*49f0*/  ISETP.EQ.U32.AND P0, PT, R2, UR4, PT ;  /* 0x0000000402007c0c */ /* 0x002fc4000bf02070 */
[----:B----4-:R-:W-:-:S11]  /*4a00*/  MOV R2, UR7 ;  /* 0x0000000700027c02 */ /* 0x010fd60008000f00 */
[----:B------:R1:W-:Y:S01]  /*4a10*/  @P0 ATOMS.AND RZ, [UR8+0x14], R2 ;  /* 0x00001402ffff098c */ /* 0x0003e2000a800008 */
[----:B--2---:R-:W-:-:S05]  /*4a20*/  IMAD.U32 R0, RZ, RZ, UR6 ;  /* 0x00000006ff007e24 */ /* 0x004fca000f8e00ff */
[----:B------:R1:W-:Y:S01]  /*4a30*/  @P0 ATOMS.AND RZ, [UR8+0x18], R0 ;  /* 0x00001800ffff098c */ /* 0x0003e2000a800008 */
[----:B------:R-:W-:Y:S05]  /*4a40*/  BRA `(.L_x_94) ;  /* 0x0000000000147947 */ /* 0x000fea0003800000 */
.L_x_93:
[----:B------:R-:W-:Y:S02]  /*4a50*/  MOV R2, 0x4a70 ;  /* 0x00004a7000027802 */ /* 0x000fe40000000f00 */
[----:B---3-5:R-:W-:Y:S05]  /*4a60*/  CALL.REL.NOINC `($__internal_0_$__cuda_sm10x_tcgen05_guardrail_trap_col_being_dealloced_not_returned_by_alloc) ;  /* 0x0000005800d87944 */ /* 0x028fea0003c00000 */
[----:B------:R-:W-:Y:S05]  /*4a70*/  BRA `(.L_x_94) ;  /* 0x0000000000087947 */ /* 0x000fea0003800000 */
.L_x_92:
[----:B------:R-:W-:Y:S02]  /*4a80*/  MOV R2, 0x4aa0 ;  /* 0x00004aa000027802 */ /* 0x000fe40000000f00 */
[----:B---3-5:R-:W-:Y:S05]  /*4a90*/  CALL.REL.NOINC `($__internal_2_$__cuda_sm10x_tcgen05_guardrail_trap_unallocated_columns_being_dealloced) ;  /* 0x0000005800e47944 */ /* 0x028fea0003c00000 */
.L_x_94:
[----:B------:R-:W-:Y:S01]  /*4aa0*/  NOP ;  /* 0x0000000000007918 */ /* 0x000fe20000000000 */
[----:B------:R-:W-:Y:S05]  /*4ab0*/  EXIT ;  /* 0x000000000000794d */ /* 0x000fea0003800000 */
.L_x_65:
[----:B------:R-:W-:-:S09]  /*4ac0*/  UISETP.NE.OR UP0, UPT, UR18, 0x3, !UP4 ;  /* 0x000000031200788c */ /* 0x000fd2000e705670 */
[----:B------:R-:W-:Y:S05]  /*4ad0*/  BRA.U UP0, `(.L_x_95) ;  /* 0x0000001100e87547 */ /* 0x000fea000b800000 */
[----:B------:R-:W2:Y:S01]  /*4ae0*/  LDCU.64 UR4, c[0x0][0x888] ;  /* 0x00011100ff0477ac */ /* 0x000ea20008000a00 */
[----:B------:R-:W3:Y:S01]  /*4af0*/  LDC.64 R12, c[0x0][0x348] ;  /* 0x0000d200ff0c7b82 */ /* 0x000ee20000000a00 */
[----:B------:R-:W-:Y:S02]  /*4b00*/  HFMA2 R9, -RZ, RZ, 0, 0 ;  /* 0x00000000ff097431 */ /* 0x000fe400000001ff */
[----:B------:R-:W-:Y:S01]  /*4b10*/  IMAD.MOV.U32 R11, RZ, RZ, 0x1 ;  /* 0x00000001ff0b7424 */ /* 0x000fe200078e00ff */
[----:B------:R-:W4:Y:S01]  /*4b20*/  LDCU UR46, c[0x0][0x370] ;  /* 0x00006e00ff2e77ac */ /* 0x000f220008000800 */
[----:B------:R-:W-:Y:S01]  /*4b30*/  IMAD.MOV.U32 R10, RZ, RZ, RZ ;  /* 0x000000ffff0a7224 */ /* 0x000fe200078e00ff */
[----:B------:R-:W-:Y:S01]  /*4b40*/  MOV R3, 0x1000 ;  /* 0x0000100000037802 */ /* 0x000fe20000000f00 */
[----:B------:R-:W4:Y:S01]  /*4b50*/  LDCU.128 UR48, c[0x0][0xb10] ;  /* 0x00016200ff3077ac */ /* 0x000f220008000c00 */
[----:B------:R-:W1:Y:S01]  /*4b60*/  LDCU UR37, c[0x0][0x374] ;  /* 0x00006e80ff2577ac */ /* 0x000e620008000800 */
[----:B------:R-:W1:Y:S01]  /*4b70*/  LDCU.64 UR38, c[0x0][0x890] ;  /* 0x00011200ff2677ac */ /* 0x000e620008000a00 */
[----:B--2---:R-:W-:Y:S01]  /*4b80*/  UISETP.NE.U32.AND UP0, UPT, UR4, URZ, UPT ;  /* 0x000000ff0400728c */ /* 0x004fe2000bf05070 */
[----:B------:R-:W2:Y:S01]  /*4b90*/  LDCU UR15, c[0x0][0xb0c] ;  /* 0x00016180ff0f77ac */ /* 0x000ea20008000800 */
[----:B------:R-:W3:Y:S01]  /*4ba0*/  LDCU UR56, c[0x0][0xb20] ;  /* 0x00016400ff3877ac */ /* 0x000ee20008000800 */
[----:B------:R-:W3:Y:S01]  /*4bb0*/  LDCU UR4, c[0x0][0xb30] ;  /* 0x00016600ff0477ac */ /* 0x000ee20008000800 */
[----:B------:R-:W-:Y:S01]  /*4bc0*/  UMOV UR21, 0x400 ;  /* 0x0000040000157882 */ /* 0x000fe20000000000 */
[----:B----4-:R-:W-:-:S02]  /*4bd0*/  UIMAD.WIDE.U32 UR6, UR46, UR48, URZ ;  /* 0x000000302e0672a5 */ /* 0x010fc4000f8e00ff */
[----:B-1----:R-:W-:Y:S02]  /*4be0*/  UIMAD.WIDE.U32 UR8, UR37, UR51, URZ ;  /* 0x00000033250872a5 */ /* 0x002fe4000f8e00ff */
[----:B------:R-:W-:Y:S02]  /*4bf0*/  ULEA UR21, UR47, UR21, 0x18 ;  /* 0x000000152f157291 */ /* 0x000fe4000f8ec0ff */
[----:B------:R-:W-:Y:S02]  /*4c00*/  UISETP.NE.AND.EX UP6, UPT, UR5, URZ, UPT, UP0 ;  /* 0x000000ff0500728c */ /* 0x000fe4000bfc5300 */
[----:B------:R-:W-:Y:S02]  /*4c10*/  UISETP.NE.AND UP0, UPT, UR45, 0x1, UPT ;  /* 0x000000012d00788c */ /* 0x000fe4000bf05270 */
[----:B------:R-:W-:Y:S02]  /*4c20*/  UISETP.NE.U32.AND UP0, UPT, UR38, URZ, UPT ;  /* 0x000000ff2600728c */ /* 0x000fe4000bf05070 */
[----:B------:R-:W-:Y:S01]  /*4c30*/  UIADD3 UR52, UPT, UPT, UR21, 0xe8, URZ ;  /* 0x000000e815347890 */ /* 0x000fe2000fffe0ff */
[----:B------:R-:W-:Y:S01]  /*4c40*/  UMOV UR6, UR7 ;  /* 0x0000000700067c82 */ /* 0x000fe20008000000 */
[----:B------:R-:W-:Y:S01]  /*4c50*/  UMOV UR53, UR9 ;  /* 0x0000000900357c82 */ /* 0x000fe20008000000 */
[----:B------:R-:W-:-:S02]  /*4c60*/  UISETP.GE.AND UP2, UPT, UR45, 0x1, UPT ;  /* 0x000000012d00788c */ /* 0x000fc4000bf46270 */
[----:B------:R-:W-:Y:S02]  /*4c70*/  UISETP.NE.AND.EX UP5, UPT, UR39, URZ, UPT, UP0 ;  /* 0x000000ff2700728c */ /* 0x000fe4000bfa5300 */
[----:B------:R-:W-:Y:S01]  /*4c80*/  UPLOP3.LUT UP3, UPT, UPT, UPT, UPT, 0x40, 0x4 ;  /* 0x000000000004789c */ /* 0x000fe20003f6e870 */
[----:B------:R-:W1:Y:S01]  /*4c90*/  LDCU.64 UR22, c[0x0][0xb28] ;  /* 0x00016500ff1677ac */ /* 0x000e620008000a00 */
[----:B--2---:R-:W-:Y:S02]  /*4ca0*/  UISETP.NE.AND UP2, UPT, UR15, 0x1, UPT ;  /* 0x000000010f00788c */ /* 0x004fe4000bf45270 */
[----:B------:R-:W-:Y:S02]  /*4cb0*/  UIADD3 UR41, UPT, UPT, UR21, 0xd0, URZ ;  /* 0x000000d015297890 */ /* 0x000fe4000fffe0ff */
[----:B------:R-:W-:Y:S02]  /*4cc0*/  UIADD3 UR33, UPT, UPT, UR21, 0xd8, URZ ;  /* 0x000000d815217890 */ /* 0x000fe4000fffe0ff */
[----:B------:R-:W-:-:S02]  /*4cd0*/  UIADD3 UR25, UPT, UPT, UR21, 0xe0, URZ ;  /* 0x000000e015197890 */ /* 0x000fc4000fffe0ff */
[----:B------:R-:W-:Y:S02]  /*4ce0*/  UPRMT UR52, UR47, 0x654, UR52 ;  /* 0x000006542f347896 */ /* 0x000fe40008000034 */
[----:B------:R-:W-:Y:S02]  /*4cf0*/  USHF.R.U32.HI UR54, URZ, UR49, UR6 ;  /* 0x00000031ff367299 */ /* 0x000fe40008011606 */
[----:B---3--:R-:W-:Y:S02]  /*4d00*/  USHF.R.U32.HI UR53, URZ, UR56, UR53 ;  /* 0x00000038ff357299 */ /* 0x008fe40008011635 */
[----:B------:R-:W-:Y:S02]  /*4d10*/  UISETP.NE.AND UP0, UPT, UR50, 0x1, UPT ;  /* 0x000000013200788c */ /* 0x000fe4000bf05270 */
[----:B------:R-:W-:-:S11]  /*4d20*/  UISETP.NE.AND UP4, UPT, UR4, 0x1, UPT ;  /* 0x000000010400788c */ /* 0x000fd6000bf85270 */
.L_x_106:
[C---:B------:R-:W-:Y:S02]  /*4d30*/  LEA R8, R10.reuse, UR21, 0x3 ;  /* 0x000000150a087c11 */ /* 0x040fe4000f8e18ff */
[----:B------:R-:W-:Y:S02]  /*4d40*/  SHF.L.U32 R0, R9, 0x1f, RZ ;  /* 0x0000001f09007819 */ /* 0x000fe400000006ff */
[----:B------:R-:W-:Y:S02]  /*4d50*/  LEA R4, R10, UR21, 0x4 ;  /* 0x000000150a047c11 */ /* 0x000fe4000f8e20ff */
[----:B--2---:R-:W2:Y:S02]  /*4d60*/  SYNCS.PHASECHK.TRANS64.TRYWAIT P0, [R8+URZ+0x120], R0 ;  /* 0x00012000080075a7 */ /* 0x004ea400080011ff */
[----:B--2---:R-:W-:Y:S05]  /*4d70*/  @!P0 BRA `(.L_x_96) ;  /* 0x0000005000c48947 */ /* 0x004fea0003800000 */
.L_x_207:
[----:B------:R-:W3:Y:S01]  /*4d80*/  LDS.128 R4, [R4+0x1b0] ;  /* 0x0001b00004047984 */ /* 0x000ee20000000c00 */
[----:B------:R-:W-:Y:S01]  /*4d90*/  UISETP.GE.AND UP0, UPT, UR45, 0x1, UPT ;  /* 0x000000012d00788c */ /* 0x000fe2000bf06270 */
[----:B------:R-:W-:Y:S01]  /*4da0*/  @!PT LDS RZ, [RZ] ;  /* 0x00000000fffff984 */ /* 0x000fe20000000800 */
[----:B------:R-:W-:Y:S01]  /*4db0*/  @!PT LDS RZ, [RZ] ;  /* 0x00000000fffff984 */ /* 0x000fe20000000800 */
[----:B------:R-:W-:Y:S01]  /*4dc0*/  @!PT LDS RZ, [RZ] ;  /* 0x00000000fffff984 */ /* 0x000fe20000000800 */
[----:B------:R-:W-:Y:S01]  /*4dd0*/  @!PT LDS RZ, [RZ] ;  /* 0x00000000fffff984 */ /* 0x000fe20000000800 */
[----:B------:R4:W-:Y:S06]  /*4de0*/  MEMBAR.ALL.CTA ;  /* 0x0000000000007992 */ /* 0x0009ec0000008000 */
[----:B----4-:R-:W4:Y:S01]  /*4df0*/  FENCE.VIEW.ASYNC.S ;  /* 0x00000000000073c6 */ /* 0x010f220000000000 */
[----:B---3--:R-:W-:Y:S11]  /*4e00*/  LOP3.LUT P0, RZ, R6, 0x1, RZ, 0xc0, !PT ;  /* 0x0000000106ff7812 */ /* 0x008ff6000780c0ff */
[----:B------:R-:W-:Y:S02]  /*4e10*/  @!UPT UIADD3 URZ, UPT, UPT, URZ, URZ, URZ ;  /* 0x000000fffffff290 */ /* 0x000fe4000fffe0ff */
[----:B----4-:R-:W-:Y:S01]  /*4e20*/  VOTEU.ANY UP2, P0 ;  /* 0x0000000000ff7886 */ /* 0x010fe20000040100 */
[----:B------:R-:W-:Y:S11]  /*4e30*/  PLOP3.LUT P0, PT, PT, PT, UP2, 0x80, 0x8 ;  /* 0x000000000008781c */ /* 0x000ff60003f0f028 */
[----:B------:R-:W-:Y:S02]  /*4e40*/  @!UPT UIADD3 URZ, UPT, UPT, URZ, URZ, URZ ;  /* 0x000000fffffff290 */ /* 0x000fe4000fffe0ff */
[----:B--2---:R-:W-:Y:S02]  /*4e50*/  @P0 SHF.R.U32.HI R0, RZ, 0x10, R5 ;  /* 0x00000010ff000819 */ /* 0x004fe40000011605 */
[----:B------:R-:W-:Y:S02]  /*4e60*/  @P0 MOV R2, R4 ;  /* 0x0000000400020202 */ /* 0x000fe40000000f00 */
[----:B------:R-:W-:Y:S01]  /*4e70*/  @P0 R2UR UR4, R0 ;  /* 0x00000000000402ca */ /* 0x000fe200000e0000 */
[----:B------:R-:W-:Y:S01]  /*4e80*/  VIADD R0, R8, 0x130 ;  /* 0x0000013008007836 */ /* 0x000fe20000000000 */
[----:B------:R-:W-:Y:S02]  /*4e90*/  @P0 LOP3.LUT R4, R5, 0xffff, RZ, 0xc0, !PT ;  /* 0x0000ffff05040812 */ /* 0x000fe400078ec0ff */
[----:B------:R-:W-:Y:S02]  /*4ea0*/  @P0 R2UR UR6, R2 ;  /* 0x00000000020602ca */ /* 0x000fe400000e0000 */
[----:B------:R-:W-:Y:S02]  /*4eb0*/  PRMT R0, RZ, 0x654, R0 ;  /* 0x00000654ff007816 */ /* 0x000fe40000000000 */
[----:B------:R-:W-:Y:S02]  /*4ec0*/  @P0 R2UR UR5, R4 ;  /* 0x00000000040502ca */ /* 0x000fe400000e0000 */
[----:B------:R2:W-:Y:S03]  /*4ed0*/  SYNCS.ARRIVE.TRANS64.RED.A1T0 RZ, [R0+URZ], RZ ;  /* 0x000000ff00ff79a7 */ /* 0x0005e600081004ff */
[----:B------:R-:W-:Y:S04]  /*4ee0*/  @UP2 UMOV UR29, UR4 ;  /* 0x00000004001d2c82 */ /* 0x000fe80008000000 */
[----:B------:R-:W-:Y:S04]  /*4ef0*/  @UP2 UMOV UR14, UR6 ;  /* 0x00000006000e2c82 */ /* 0x000fe80008000000 */
[----:B------:R-:W-:Y:S01]  /*4f00*/  @UP2 UMOV UR13, UR5 ;  /* 0x00000005000d2c82 */ /* 0x000fe20008000000 */
[----:B------:R-:W-:Y:S05]  /*4f10*/  BRA.U !UP0, `(.L_x_97) ;  /* 0x0000000108c07547 */ /* 0x000fea000b800000 */
[----:B------:R-:W-:Y:S02]  /*4f20*/  UIMAD.WIDE.U32 UR16, UR13, UR51, URZ ;  /* 0x000000330d1072a5 */ /* 0x000fe4000f8e00ff */
[----:B------:R-:W-:Y:S02]  /*4f30*/  UP2UR UR20, UPR, URZ, 0x4 ;  /* 0x00000004ff147883 */ /* 0x000fe40008000000 */
[----:B------:R-:W-:Y:S02]  /*4f40*/  UISETP.NE.AND UP2, UPT, UR50, 0x1, UPT ;  /* 0x000000013200788c */ /* 0x000fe4000bf45270 */
[----:B------:R-:W-:Y:S02]  /*4f50*/  UIMAD.WIDE.U32 UR18, UR14, UR48, URZ ;  /* 0x000000300e1272a5 */ /* 0x000fe4000f8e00ff */
[----:B------:R-:W-:Y:S02]  /*4f60*/  USEL UR4, UR37, UR53, !UP2 ;  /* 0x0000003525047287 */ /* 0x000fe4000d000000 */
[----:B------:R-:W-:Y:S02]  /*4f70*/  UISETP.NE.AND UP0, UPT, UR15, 0x1, UPT ;  /* 0x000000010f00788c */ /* 0x000fe4000bf05270 */
[----:B------:R-:W-:Y:S02]  /*4f80*/  UP2UR UR24, UPR, URZ, 0x2 ;  /* 0x00000002ff187883 */ /* 0x000fe40008000000 */
[----:B------:R-:W-:Y:S02]  /*4f90*/  UISETP.NE.AND UP1, UPT, UR45, 0x1, UPT ;  /* 0x000000012d00788c */ /* 0x000fe4000bf25270 */
[----:B-1----:R-:W-:Y:S02]  /*4fa0*/  UIMAD.WIDE.U32 UR8, UR4, UR22, URZ ;  /* 0x00000016040872a5 */ /* 0x002fe4000f8e00ff */
[----:B------:R-:W-:Y:S01]  /*4fb0*/  USEL UR7, UR46, UR54, !UP0 ;  /* 0x000000362e077287 */ /* 0x000fe2000c000000 */
[----:B------:R-:W-:Y:S02]  /*4fc0*/  UMOV UR5, UR17 ;  /* 0x0000001100057c82 */ /* 0x000fe40008000000 */
[----:B------:R-:W-:Y:S02]  /*4fd0*/  USHF.R.U32.HI UR6, URZ, UR56, UR5 ;  /* 0x00000038ff067299 */ /* 0x000fe40008011605 */
[----:B------:R-:W-:Y:S02]  /*4fe0*/  UIMAD.WIDE.U32 UR10, UR7, UR22, URZ ;  /* 0x00000016070a72a5 */ /* 0x000fe4000f8e00ff */
[----:B------:R-:W-:Y:S02]  /*4ff0*/  USEL UR6, UR13, UR6, !UP2 ;  /* 0x000000060d067287 */ /* 0x000fe4000d000000 */
[----:B------:R-:W-:Y:S01]  /*5000*/  UISETP.NE.AND UP2, UPT, UR20, URZ, UPT ;  /* 0x000000ff1400728c */ /* 0x000fe2000bf45270 */
[----:B------:R-:W-:Y:S02]  /*5010*/  UMOV UR5, UR19 ;  /* 0x0000001300057c82 */ /* 0x000fe40008000000 */
[----:B------:R-:W-:Y:S03]  /*5020*/  USHF.R.U32.HI UR12, URZ, UR49, UR5 ;  /* 0x00000031ff0c7299 */ /* 0x000fe60008011605 */
[----:B------:R-:W-:Y:S02]  /*5030*/  UMOV UR5, UR9 ;  /* 0x0000000900057c82 */ /* 0x000fe40008000000 */
[----:B------:R-:W-:Y:S03]  /*5040*/  @UP1 USHF.R.U32.HI UR4, URZ, UR23, UR5 ;  /* 0x00000017ff041299 */ /* 0x000fe60008011605 */
[----:B------:R-:W-:Y:S01]  /*5050*/  UMOV UR5, UR11 ;  /* 0x0000000b00057c82 */ /* 0x000fe20008000000 */
[----:B------:R-:W-:Y:S02]  /*5060*/  UIMAD UR4, UR45, UR4, URZ ;  /* 0x000000042d0472a4 */ /* 0x000fe4000f8e02ff */
[----:B------:R-:W-:Y:S02]  /*5070*/  @UP1 USHF.R.U32.HI UR7, URZ, UR23, UR5 ;  /* 0x00000017ff071299 */ /* 0x000fe40008011605 */
[----:B------:R-:W-:Y:S02]  /*5080*/  USEL UR5, UR14, UR12, !UP0 ;  /* 0x0000000c0e057287 */ /* 0x000fe4000c000000 */
[----:B------:R-:W-:Y:S02]  /*5090*/  UIMAD.WIDE.U32 UR10, UR6, UR22, URZ ;  /* 0x00000016060a72a5 */ /* 0x000fe4000f8e00ff */
[----:B------:R-:W-:Y:S02]  /*50a0*/  UIMAD UR8, UR45, UR7, URZ ;  /* 0x000000072d0872a4 */ /* 0x000fe4000f8e02ff */
[----:B------:R-:W-:Y:S03]  /*50b0*/  UISETP.GE.AND UP0, UPT, UR6, UR4, UPT ;  /* 0x000000040600728c */ /* 0x000fe6000bf06270 */
[----:B------:R-:W-:Y:S01]  /*50c0*/  UMOV UR4, UR11 ;  /* 0x0000000b00047c82 */ /* 0x000fe20008000000 */
[----:B------:R-:W-:Y:S02]  /*50d0*/  UISETP.GE.OR UP0, UPT, UR5, UR8, UP0 ;  /* 0x000000080500728c */ /* 0x000fe40008706670 */
[----:B------:R-:W-:Y:S02]  /*50e0*/  USHF.R.U32.HI UR4, URZ, UR23, UR4 ;  /* 0x00000017ff047299 */ /* 0x000fe40008011604 */
[----:B------:R-:W-:Y:S02]  /*50f0*/  UIMAD.WIDE.U32 UR8, UR5, UR22, URZ ;  /* 0x00000016050872a5 */ /* 0x000fe4000f8e00ff */
[----:B------:R-:W-:Y:S04]  /*5100*/  USEL UR10, UR6, UR4, !UP1 ;  /* 0x00000004060a7287 */ /* 0x000fe8000c800000 */
[----:B------:R-:W-:Y:S01]  /*5110*/  UIADD3 UR11, UPT, UPT, -UR10, URZ, URZ ;  /* 0x000000ff0a0b7290 */ /* 0x000fe2000fffe1ff */
[----:B------:R-:W-:Y:S02]  /*5120*/  @!UP0 UMOV UR4, UR9 ;  /* 0x0000000900048c82 */ /* 0x000fe40008000000 */
[----:B------:R-:W-:Y:S02]  /*5130*/  @!UP0 USHF.R.U32.HI UR4, URZ, UR23, UR4 ;  /* 0x00000017ff048299 */ /* 0x000fe40008011604 */
[----:B------:R-:W-:Y:S02]  /*5140*/  UIMAD UR8, UR45, UR11, UR6 ;  /* 0x0000000b2d0872a4 */ /* 0x000fe4000f8e0206 */
[----:B------:R-:W-:Y:S02]  /*5150*/  @!UP0 USEL UR4, UR5, UR4, !UP1 ;  /* 0x0000000405048287 */ /* 0x000fe4000c800000 */
[----:B------:R-:W-:Y:S02]  /*5160*/  UISETP.NE.AND UP1, UPT, UR24, URZ, UPT ;  /* 0x000000ff1800728c */ /* 0x000fe4000bf25270 */
[----:B------:R-:W-:Y:S02]  /*5170*/  @!UP0 UIMAD UR7, UR7, UR8, UR4 ;  /* 0x00000008070782a4 */ /* 0x000fe4000f8e0204 */
[----:B------:R-:W-:Y:S02]  /*5180*/  @!UP0 UIADD3 UR9, UPT, UPT, UR10, -UR4, URZ ;  /* 0x800000040a098290 */ /* 0x000fe4000fffe0ff */
[----:B------:R-:W-:Y:S02]  /*5190*/  UIADD3 UR8, UPT, UPT, -UR6, URZ, URZ ;  /* 0x000000ff06087290 */ /* 0x000fe4000fffe1ff */
[----:B------:R-:W-:Y:S02]  /*51a0*/  UIADD3 UR4, UPT, UPT, -UR5, URZ, URZ ;  /* 0x000000ff05047290 */ /* 0x000fe4000fffe1ff */
[----:B------:R-:W-:Y:S03]  /*51b0*/  @!UP0 UIMAD UR6, UR9, UR45, UR5 ;  /* 0x0000002d090682a4 */ /* 0x000fe6000f8e0205 */
[----:B------:R-:W-:Y:S01]  /*51c0*/  @!UP0 UMOV UR5, UR7 ;  /* 0x0000000700058c82 */ /* 0x000fe20008000000 */
[----:B------:R-:W-:Y:S02]  /*51d0*/  UIMAD UR7, UR15, UR4, UR14 ;  /* 0x000000040f0772a4 */ /* 0x000fe4000f8e020e */
[----:B------:R-:W-:Y:S02]  /*51e0*/  UIMAD UR4, UR50, UR8, UR13 ;  /* 0x00000008320472a4 */ /* 0x000fe4000f8e020d */
[----:B------:R-:W-:Y:S02]  /*51f0*/  UIMAD UR14, UR5, UR15, UR7 ;  /* 0x0000000f050e72a4 */ /* 0x000fe4000f8e0207 */
[----:B------:R-:W-:Y:S11]  /*5200*/  UIMAD UR13, UR6, UR50, UR4 ;  /* 0x00000032060d72a4 */ /* 0x000ff6000f8e0204 */
[----:B------:R-:W-:Y:S01]  /*5210*/  @!UPT UIADD3 URZ, UPT, UPT, URZ, URZ, URZ ;  /* 0x000000fffffff290 */ /* 0x000fe2000fffe0ff */
.L_x_97:
[----:B------:R-:W3:Y:S01]  /*5220*/  @!UP4 LDCU.128 UR8, c[0x0][0xb10] ;  /* 0x00016200ff08c7ac */ /* 0x000ee20008000c00 */
[----:B------:R-:W-:Y:S02]  /*5230*/  ISETP.NE.U32.AND P0, PT, RZ, UR38, PT ;  /* 0x00000026ff007c0c */ /* 0x000fe4000bf05070 */
[----:B------:R-:W-:Y:S02]  /*5240*/  SHF.L.U32 R4, R11, 0x1f, RZ ;  /* 0x0000001f0b047819 */ /* 0x000fe400000006ff */
[----:B------:R-:W-:Y:S01]  /*5250*/  ISETP.NE.AND.EX P0, PT, RZ, UR39, PT, P0 ;  /* 0x00000027ff007c0c */ /* 0x000fe2000bf05300 */
[----:B------:R-:W4:Y:S01]  /*5260*/  @!UP4 LDCU UR5, c[0x0][0xb0c] ;  /* 0x00016180ff05c7ac */ /* 0x000f220008000800 */
[----:B------:R-:W-:Y:S02]  /*5270*/  USHF.L.U32 UR42, UR30, 0x7, URZ ;  /* 0x000000071e2a7899 */ /* 0x000fe400080006ff */
[----:B------:R-:W-:Y:S02]  /*5280*/  USHF.L.U32 UR43, UR31, 0x6, URZ ;  /* 0x000000061f2b7899 */ /* 0x000fe400080006ff */
[----:B---3--:R-:W-:Y:S07]  /*5290*/  UIMAD.WIDE.U32 UR6, UR14, UR8, URZ ;  /* 0x000000080e0672a5 */ /* 0x008fee000f8e00ff */
[----:B------:R-:W-:Y:S01]  /*52a0*/  @!UP4 UMOV UR4, UR7 ;  /* 0x000000070004cc82 */ /* 0x000fe20008000000 */
[----:B----4-:R-:W-:Y:S02]  /*52b0*/  @!UP4 UISETP.NE.AND UP0, UPT, UR5, 0x1, UPT ;  /* 0x000000010500c88c */ /* 0x010fe4000bf05270 */
[----:B------:R-:W-:Y:S02]  /*52c0*/  @!UP4 USHF.R.U32.HI UR4, URZ, UR9, UR4 ;  /* 0x00000009ff04c299 */ /* 0x000fe40008011604 */
[----:B------:R-:W-:Y:S02]  /*52d0*/  UIMAD.WIDE.U32 UR6, UR13, UR11, URZ ;  /* 0x0000000b0d0672a5 */ /* 0x000fe4000f8e00ff */
[----:B------:R-:W-:Y:S02]  /*52e0*/  @!UP4 USEL UR8, UR14, UR4, !UP0 ;  /* 0x000000040e08c287 */ /* 0x000fe4000c000000 */
[----:B------:R-:W-:Y:S03]  /*52f0*/  @!UP4 UISETP.NE.AND UP0, UPT, UR10, 0x1, UPT ;  /* 0x000000010a00c88c */ /* 0x000fe6000bf05270 */
[----:B------:R-:W-:Y:S02]  /*5300*/  @!UP4 UMOV UR6, UR7 ;  /* 0x000000070006cc82 */ /* 0x000fe40008000000 */
[----:B------:R-:W3:Y:S02]  /*5310*/  @!UP4 LDCU UR4, c[0x0][0xb20] ;  /* 0x00016400ff04c7ac */ /* 0x000ee40008000800 */
[----:B---3--:R-:W-:Y:S04]  /*5320*/  @!UP4 USHF.R.U32.HI UR6, URZ, UR4, UR6 ;  /* 0x00000004ff06c299 */ /* 0x008fe80008011606 */
[----:B------:R-:W-:Y:S04]  /*5330*/  @!UP4 USEL UR6, UR13, UR6, !UP0 ;  /* 0x000000060d06c287 */ /* 0x000fe8000c000000 */
[----:B------:R-:W-:Y:S02]  /*5340*/  @!UP4 UIADD3 UR4, UPT, UPT, -UR8, UR6, URZ ;  /* 0x000000060804c290 */ /* 0x000fe4000fffe1ff */
[----:B------:R-:W-:Y:S02]  /*5350*/  @!UP4 UIADD3 UR6, UPT, UPT, UR8, -UR6, URZ ;  /* 0x800000060806c290 */ /* 0x000fe4000fffe0ff */
[----:B------:R-:W-:Y:S02]  /*5360*/  @!UP4 UIMAD UR14, UR4, UR5, UR14 ;  /* 0x00000005040ec2a4 */ /* 0x000fe4000f8e020e */
[----:B------:R-:W-:Y:S01]  /*5370*/  @!UP4 UIMAD UR13, UR6, UR10, UR13 ;  /* 0x0000000a060dc2a4 */ /* 0x000fe2000f8e020d */
[----:B------:R-:W-:Y:S11]  /*5380*/  BRA.U UP3, `(.L_x_98) ;  /* 0x0000000103107547 */ /* 0x000ff6000b800000 */
[----:B------:R-:W-:Y:S04]  /*5390*/  MOV R2, UR55 ;  /* 0x0000003700027c02 */ /* 0x000fe80008000f00 */
[----:B------:R-:W-:Y:S04]  /*53a0*/  SHF.L.U32 R2, R2, 0x1f, RZ ;  /* 0x0000001f02027819 */ /* 0x000fe800000006ff */
[----:B------:R-:W3:Y:S02]  /*53b0*/  SYNCS.PHASECHK.TRANS64.TRYWAIT P1, [UR21+0x118], R2 ;  /* 0x00011802ff0075a7 */ /* 0x000ee40008021115 */
[----:B---3--:R-:W-:Y:S05]  /*53c0*/  @!P1 BRA `(.L_x_99) ;  /* 0x0000004c00449947 */ /* 0x008fea0003800000 */
.L_x_98:
[----:B------:R-:W-:Y:S05]  /*53d0*/  BRA.U !UP5, `(.L_x_100) ;  /* 0x000000010d387547 */ /* 0x000fea000b800000 */
[----:B------:R-:W-:Y:S01]  /*53e0*/  UPLOP3.LUT UP1, UPT, UPT, UPT, UP6, 0x80, 0x8 ;  /* 0x000000000008789c */ /* 0x000fe20003f2f060 */
[----:B--2---:R-:W-:Y:S01]  /*53f0*/  HFMA2 R0, -RZ, RZ, 0, 5.9604644775390625e-08 ;  /* 0x00000001ff007431 */ /* 0x004fe200000001ff */
[----:B------:R-:W2:Y:S01]  /*5400*/  LDCU.64 UR8, c[0x0][0x358] ;  /* 0x00006b00ff0877ac */ /* 0x000ea20008000a00 */
[----:B------:R-:W-:Y:S03]  /*5410*/  IMAD.MOV.U32 R46, RZ, RZ, 0x1 ;  /* 0x00000001ff2e7424 */ /* 0x000fe600078e00ff */
[----:B------:R-:W-:Y:S05]  /*5420*/  PLOP3.LUT P1, PT, PT, PT, UP1, 0x80, 0x8 ;  /* 0x000000000008781c */ /* 0x000fea0003f2f018 */
[----:B------:R-:W3:Y:S01]  /*5430*/  @UP1 LDCU.64 UR4, c[0x0][0x888] ;  /* 0x00011100ff0417ac */ /* 0x000ee20008000a00 */
[----:B------:R-:W-:Y:S07]  /*5440*/  @UP1 UIMAD UR6, UR36, UR38, URZ ;  /* 0x00000026240612a4 */ /* 0x000fee000f8e02ff */
[----:B------:R-:W-:Y:S01]  /*5450*/  @!P1 PRMT R46, R0, 0x7610, R46 ;  /* 0x00007610002e9816 */ /* 0x000fe2000000002e */
[----:B---3--:R-:W-:Y:S06]  /*5460*/  @UP1 UIMAD.WIDE UR4, UR6, 0x4, UR4 ;  /* 0x00000004060418a5 */ /* 0x008fec000f8e0204 */
[----:B------:R-:W-:Y:S01]  /*5470*/  IMAD.U32 R6, RZ, RZ, UR4 ;  /* 0x00000004ff067e24 */ /* 0x000fe2000f8e00ff */
[----:B------:R-:W-:Y:S04]  /*5480*/  MOV R7, UR5 ;  /* 0x0000000500077c02 */ /* 0x000fe80008000f00 */
[----:B------:R-:W3:Y:S01]  /*5490*/  @!UP1 LDCU UR4, c[0x0][0x880] ;  /* 0x00011000ff0497ac */ /* 0x000ee20008000800 */
[----:B--2--5:R4:W5:Y:S02]  /*54a0*/  @P1 LDG.E R27, desc[UR8][R6.64] ;  /* 0x00000008061b1981 */ /* 0x024964000c1e1900 */
[----:B---34-:R-:W-:Y:S07]  /*54b0*/  @!P1 IMAD.U32 R27, RZ, RZ, UR4 ;  /* 0x00000004ff1b9e24 */ /* 0x018fee000f8e00ff */
.L_x_100:
[----:B-----5:R-:W-:Y:S01]  /*54c0*/  @!P0 FSETP.EQ.AND P2, PT, R27, RZ, PT ;  /* 0x000000ff1b00820b */ /* 0x020fe20003f42000 */
[----:B------:R-:W-:Y:S01]  /*54d0*/  @!UPT UIADD3 URZ, UPT, UPT, URZ, URZ, URZ ;  /* 0x000000fffffff290 */ /* 0x000fe2000fffe0ff */
[----:B------:R-:W-:Y:S11]  /*54e0*/  @!P0 BRA `(.L_x_101) ;  /* 0x0000000000148947 */ /* 0x000ff60003800000 */
[----:B------:R-:W-:Y:S02]  /*54f0*/  LOP3.LUT P0, RZ, R46, 0xff, RZ, 0xc0, !PT ;  /* 0x000000ff2eff7812 */ /* 0x000fe4000780c0ff */
[----:B------:R-:W-:Y:S04]  /*5500*/  PLOP3.LUT P2, PT, PT, PT, UP1, 0x80, 0x8 ;  /* 0x000000000008781c */ /* 0x000fe80003f4f018 */
[----:B------:R-:W-:Y:S07]  /*5510*/  PLOP3.LUT P2, PT, P2, PT, PT, 0x8, 0x80 ;  /* 0x000000000080781c */ /* 0x000fee000174e170 */
[----:B------:R-:W-:Y:S11]  /*5520*/  @P0 FSETP.EQ.AND P2, PT, R27, RZ, PT ;  /* 0x000000ff1b00020b */ /* 0x000ff60003f42000 */
[----:B------:R-:W-:Y:S02]  /*5530*/  @!UPT UIADD3 URZ, UPT, UPT, URZ, URZ, URZ ;  /* 0x000000fffffff290 */ /* 0x000fe4000fffe0ff */
.L_x_101:
[----:B------:R-:W3:Y:S01]  /*5540*/  SYNCS.PHASECHK.TRANS64.TRYWAIT P0, [UR21+0xf0], R4 ;  /* 0x0000f004ff0075a7 */ /* 0x000ee20008001115 */
[----:B------:R-:W-:Y:S04]  /*5550*/  ELECT P1, URZ, PT ;  /* 0x0000000000ff782f */ /* 0x000fe80003820000 */
[----:B------:R-:W-:Y:S01]  /*5560*/  PLOP3.LUT P1, PT, P2, P1, PT, 0xf2, 0x2f ;  /* 0x00000000002f781c */ /* 0x000fe20001723e72 */
[----:B------:R-:W-:Y:S01]  /*5570*/  @!UPT UIADD3 URZ, UPT, UPT, URZ, URZ, URZ ;  /* 0x000000fffffff290 */ /* 0x000fe2000fffe0ff */
[----:B---3--:R-:W-:Y:S11]  /*5580*/  @!P0 BRA `(.L_x_102) ;  /* 0x0000004800ec8947 */ /* 0x008ff60003800000 */
.L_x_210:
[----:B--2---:R-:W-:Y:S01]  /*5590*/  @!P1 IADD3 R2, P0, PT, R12, 0x580, RZ ;  /* 0x000005800c029810 */ /* 0x004fe20007f1e0ff */
[----:B------:R-:W-:Y:S01]  /*55a0*/  VOTEU.ALL UP0, P1 ;  /* 0x0000000000ff7886 */ /* 0x000fe20000800000 */
[----:B------:R-:W-:Y:S01]  /*55b0*/  UMOV UR6, 0x0 ;  /* 0x0000000000067882 */ /* 0x000fe20000000000 */
[----:B------:R-:W-:Y:S01]  /*55c0*/  UMOV UR7, 0x10000000 ;  /* 0x1000000000077882 */ /* 0x000fe20000000000 */
[----:B------:R-:W-:Y:S01]  /*55d0*/  @!P1 R2UR UR5, R2 ;  /* 0x00000000020592ca */ /* 0x000fe200000e0000 */
[----:B------:R-:W-:Y:S01]  /*55e0*/  @!P1 IMAD.X R0, RZ, RZ, R13, P0 ;  /* 0x000000ffff009224 */ /* 0x000fe200000e060d */
[----:B------:R-:W-:Y:S02]  /*55f0*/  @!UP0 UIADD3 UR40, UPT, UPT, UR21, 0x200, URZ ;  /* 0x0000020015288890 */ /* 0x000fe4000fffe0ff */
[----:B------:R-:W-:Y:S02]  /*5600*/  @!UP0 UIADD3 UR10, UPT, UPT, UR42, 0x40, URZ ;  /* 0x000000402a0a8890 */ /* 0x000fe4000fffe0ff */
[----:B------:R-:W-:Y:S01]  /*5610*/  @!P1 R2UR UR4, R0 ;  /* 0x00000000000492ca */ /* 0x000fe200000e0000 */
[----:B------:R-:W-:Y:S01]  /*5620*/  @!UP0 UIADD3 UR8, UPT, UPT, UR21, 0xa00, URZ ;  /* 0x00000a0015088890 */ /* 0x000fe2000fffe0ff */
[----:B------:R-:W-:Y:S01]  /*5630*/  @!P1 IMAD.MOV.U32 R0, RZ, RZ, 0x1000 ;  /* 0x00001000ff009424 */ /* 0x000fe200078e00ff */
[----:B------:R-:W-:Y:S01]  /*5640*/  VOTEU.ALL UP0, P1 ;  /* 0x0000000000ff7886 */ /* 0x000fe20000800000 */
[----:B------:R-:W-:Y:S01]  /*5650*/  UMOV UR44, UR36 ;  /* 0x00000024002c7c82 */ /* 0x000fe20008000000 */
[----:B------:R-:W-:Y:S01]  /*5660*/  UMOV UR9, UR41 ;  /* 0x0000002900097c82 */ /* 0x000fe20008000000 */
[----:B------:R-:W-:Y:S01]  /*5670*/  UMOV UR11, UR43 ;  /* 0x0000002b000b7c82 */ /* 0x000fe20008000000 */
[----:B------:R-:W-:Y:S01]  /*5680*/  IMAD.U32 R6, RZ, RZ, UR5 ;  /* 0x00000005ff067e24 */ /* 0x000fe2000f8e00ff */
[----:B------:R-:W-:Y:S05]  /*5690*/  UMOV UR12, UR36 ;  /* 0x00000024000c7c82 */ /* 0x000fea0008000000 */
[----:B------:R-:W-:Y:S01]  /*56a0*/  IMAD.U32 R7, RZ, RZ, UR4 ;  /* 0x00000004ff077e24 */ /* 0x000fe2000f8e00ff */
[----:B------:R-:W-:Y:S04]  /*56b0*/  @!P1 R2UR UR4, R6 ;  /* 0x00000000060492ca */ /* 0x000fe800000e0000 */
[----:B------:R-:W-:Y:S11]  /*56c0*/  @!P1 R2UR UR5, R7 ;  /* 0x00000000070592ca */ /* 0x000ff600000e0000 */
[----:B------:R-:W-:Y:S02]  /*56d0*/  @!UPT UIADD3 URZ, UPT, UPT, URZ, URZ, URZ ;  /* 0x000000fffffff290 */ /* 0x000fe4000fffe0ff */
[----:B------:R-:W-:Y:S01]  /*56e0*/  @!UP0 UTMALDG.3D [UR40], [UR4], desc[UR6] ;  /* 0x00000628040085b4 */ /* 0x000fe20008011000 */
[----:B------:R-:W-:Y:S05]  /*56f0*/  VOTEU.ALL UP0, P1 ;  /* 0x0000000000ff7886 */ /* 0x000fea0000800000 */
[----:B------:R2:W-:Y:S01]  /*5700*/  @!UP0 UTMALDG.3D [UR8], [UR4], desc[UR6] ;  /* 0x00000608040085b4 */ /* 0x0005e20008011000 */
[----:B------:R3:W-:Y:S01]  /*5710*/  @!P1 SYNCS.ARRIVE.TRANS64.RED.A0TR RZ, [UR21+0xd0], R0 ;  /* 0x0000d000ffff99a7 */ /* 0x0007e20008300415 */
[----:B--2---:R-:W-:Y:S09]  /*5720*/  UPRMT UR4, UR47, 0x654, UR41 ;  /* 0x000006542f047896 */ /* 0x004ff20008000029 */
[----:B------:R-:W-:Y:S01]  /*5730*/  SYNCS.ARRIVE.TRANS64.RED.A1T0 RZ, [UR4], RZ ;  /* 0x000000ffffff79a7 */ /* 0x000fe20008100404 */
[----:B------:R-:W2:Y:S02]  /*5740*/  SYNCS.PHASECHK.TRANS64.TRYWAIT P0, [UR21+0xf8], R4 ;  /* 0x0000f804ff0075a7 */ /* 0x000ea40008001115 */
[----:B--23--:R-:W-:Y:S05]  /*5750*/  @!P0 BRA `(.L_x_103) ;  /* 0x0000004800908947 */ /* 0x00cfea0003800000 */
.L_x_212:
[----:B------:R-:W-:Y:S01]  /*5760*/  @!P1 IADD3 R2, P0, PT, R12, 0x580, RZ ;  /* 0x000005800c029810 */ /* 0x000fe20007f1e0ff */
[----:B------:R-:W-:Y:S01]  /*5770*/  VOTEU.ALL UP0, P1 ;  /* 0x0000000000ff7886 */ /* 0x000fe20000800000 */
[----:B------:R-:W-:Y:S01]  /*5780*/  UMOV UR6, 0x0 ;  /* 0x0000000000067882 */ /* 0x000fe20000000000 */
[----:B------:R-:W-:Y:S01]  /*5790*/  UMOV UR7, 0x10000000 ;  /* 0x1000000000077882 */ /* 0x000fe20000000000 */
[----:B------:R-:W-:Y:S01]  /*57a0*/  @!P1 R2UR UR5, R2 ;  /* 0x00000000020592ca */ /* 0x000fe200000e0000 */
[----:B--2---:R-:W-:Y:S01]  /*57b0*/  @!P1 IMAD.X R0, RZ, RZ, R13, P0 ;  /* 0x000000ffff009224 */ /* 0x004fe200000e060d */
[----:B------:R-:W-:Y:S02]  /*57c0*/  @!UP0 UIADD3 UR34, UPT, UPT, UR42, 0x10, URZ ;  /* 0x000000102a228890 */ /* 0x000fe4000fffe0ff */
[----:B------:R-:W-:Y:S02]  /*57d0*/  @!UP0 UIADD3 UR32, UPT, UPT, UR21, 0x1200, URZ ;  /* 0x0000120015208890 */ /* 0x000fe4000fffe0ff */
[----:B------:R-:W-:Y:S01]  /*57e0*/  @!P1 R2UR UR4, R0 ;  /* 0x00000000000492ca */ /* 0x000fe200000e0000 */
[----:B------:R-:W-:Y:S01]  /*57f0*/  @!UP0 UIADD3 UR10, UPT, UPT, UR42, 0x50, URZ ;  /* 0x000000502a0a8890 */ /* 0x000fe2000fffe0ff */
[----:B------:R-:W-:Y:S01]  /*5800*/  @!P1 IMAD.MOV.U32 R0, RZ, RZ, 0x1000 ;  /* 0x00001000ff009424 */ /* 0x000fe200078e00ff */
[----:B------:R-:W-:Y:S01]  /*5810*/  @!UP0 UIADD3 UR8, UPT, UPT, UR21, 0x1a00, URZ ;  /* 0x00001a0015088890 */ /* 0x000fe2000fffe0ff */
[----:B------:R-:W-:Y:S01]  /*5820*/  VOTEU.ALL UP0, P1 ;  /* 0x0000000000ff7886 */ /* 0x000fe20000800000 */
[----:B------:R-:W-:Y:S02]  /*5830*/  UMOV UR35, UR43 ;  /* 0x0000002b00237c82 */ /* 0x000fe40008000000 */
[----:B------:R-:W-:Y:S01]  /*5840*/  IMAD.U32 R6, RZ, RZ, UR5 ;  /* 0x00000005ff067e24 */ /* 0x000fe2000f8e00ff */
[----:B------:R-:W-:Y:S01]  /*5850*/  UMOV UR9, UR33 ;  /* 0x0000002100097c82 */ /* 0x000fe20008000000 */
[----:B------:R-:W-:Y:S01]  /*5860*/  UMOV UR11, UR43 ;  /* 0x0000002b000b7c82 */ /* 0x000fe20008000000 */
[----:B------:R-:W-:Y:S03]  /*5870*/  UMOV UR12, UR36 ;  /* 0x00000024000c7c82 */ /* 0x000fe60008000000 */
        /* <DEDUP_REMOVED lines=12> */
.L_x_214:
[----:B------:R-:W-:Y:S01]  /*5940*/  @!P1 IADD3 R2, P0, PT, R12, 0x580, RZ ;  /* 0x000005800c029810 */ /* 0x000fe20007f1e0ff */
[----:B------:R-:W-:Y:S01]  /*5950*/  VOTEU.ALL UP0, P1 ;  /* 0x0000000000ff7886 */ /* 0x000fe20000800000 */
[----:B------:R-:W-:Y:S01]  /*5960*/  UMOV UR6, 0x0 ;  /* 0x0000000000067882 */ /* 0x000fe20000000000 */
[----:B------:R-:W-:Y:S01]  /*5970*/  UMOV UR7, 0x10000000 ;  /* 0x1000000000077882 */ /* 0x000fe20000000000 */
[----:B------:R-:W-:Y:S01]  /*5980*/  @!P1 R2UR UR5, R2 ;  /* 0x00000000020592ca */ /* 0x000fe200000e0000 */
[----:B--2---:R-:W-:Y:S01]  /*5990*/  @!P1 IMAD.X R0, RZ, RZ, R13, P0 ;  /* 0x000000ffff009224 */ /* 0x004fe200000e060d */
[----:B------:R-:W-:Y:S01]  /*59a0*/  @!UP0 UIADD3 UR26, UPT, UPT, UR42, 0x20, URZ ;  /* 0x000000202a1a8890 */ /* 0x000fe2000fffe0ff */
[----:B------:R-:W-:Y:S01]  /*59b0*/  VIADD R10, R10, 0x1 ;  /* 0x000000010a0a7836 */ /* 0x000fe20000000000 */
        /* <DEDUP_REMOVED lines=10> */
[----:B------:R-:W-:Y:S01]  /*5a60*/  UMOV UR11, UR43 ;  /* 0x0000002b000b7c82 */ /* 0x000fe20008000000 */
[----:B------:R-:W-:Y:S02]  /*5a70*/  UMOV UR12, UR36 ;  /* 0x00000024000c7c82 */ /* 0x000fe40008000000 */
        /* <DEDUP_REMOVED lines=12> */
.L_x_216:
[----:B------:R-:W-:Y:S01]  /*5b40*/  UIADD3 UR31, UPT, UPT, UR14, UR63, URZ ;  /* 0x0000003f0e1f7290 */ /* 0x000fe2000fffe0ff */
[----:B------:R-:W-:Y:S01]  /*5b50*/  @!P1 IADD3 R2, P0, PT, R12, 0x580, RZ ;  /* 0x000005800c029810 */ /* 0x000fe20007f1e0ff */
[----:B------:R-:W-:Y:S01]  /*5b60*/  UPLOP3.LUT UP3, UPT, UPT, UPT, UPT, 0x80, 0x8 ;  /* 0x000000000008789c */ /* 0x000fe20003f6f070 */
[----:B------:R-:W-:Y:S01]  /*5b70*/  R2UR UR24, R50 ;  /* 0x00000000321872ca */ /* 0x000fe200000e0000 */
[----:B------:R-:W-:Y:S01]  /*5b80*/  VOTEU.ALL UP0, P1 ;  /* 0x0000000000ff7886 */ /* 0x000fe20000800000 */
[----:B------:R-:W-:Y:S01]  /*5b90*/  @!P1 R2UR UR5, R2 ;  /* 0x00000000020592ca */ /* 0x000fe200000e0000 */
[----:B--2---:R-:W-:Y:S01]  /*5ba0*/  @!P1 IMAD.X R0, RZ, RZ, R13, P0 ;  /* 0x000000ffff009224 */ /* 0x004fe200000e060d */
[----:B------:R-:W-:Y:S01]  /*5bb0*/  UMOV UR6, 0x0 ;  /* 0x0000000000067882 */ /* 0x000fe20000000000 */
[----:B------:R-:W-:Y:S01]  /*5bc0*/  UMOV UR7, 0x10000000 ;  /* 0x1000000000077882 */ /* 0x000fe20000000000 */
[----:B------:R-:W-:Y:S01]  /*5bd0*/  @!UP0 UIADD3 UR18, UPT, UPT, UR42, 0x30, URZ ;  /* 0x000000302a128890 */ /* 0x000fe2000fffe0ff */
[----:B------:R-:W-:Y:S01]  /*5be0*/  ISETP.NE.AND P0, PT, R10, 0x2, PT ;  /* 0x000000020a00780c */ /* 0x000fe20003f05270 */
[----:B------:R-:W-:Y:S01]  /*5bf0*/  @!UP0 UIADD3 UR16, UPT, UPT, UR21, 0x3200, URZ ;  /* 0x0000320015108890 */ /* 0x000fe2000fffe0ff */
[----:B------:R-:W-:Y:S01]  /*5c00*/  @!P1 R2UR UR4, R0 ;  /* 0x00000000000492ca */ /* 0x000fe200000e0000 */
[----:B------:R-:W-:Y:S01]  /*5c10*/  @!UP0 UIADD3 UR17, UPT, UPT, UR21, 0xe8, URZ ;  /* 0x000000e815118890 */ /* 0x000fe2000fffe0ff */
[----:B------:R-:W-:Y:S01]  /*5c20*/  SEL R0, RZ, 0x1, P0 ;  /* 0x00000001ff007807 */ /* 0x000fe20000000000 */
[----:B------:R-:W-:Y:S01]  /*5c30*/  @!UP0 UIADD3 UR10, UPT, UPT, UR42, 0x70, URZ ;  /* 0x000000702a0a8890 */ /* 0x000fe2000fffe0ff */
[----:B------:R-:W-:Y:S01]  /*5c40*/  LOP3.LUT R11, R11, 0x1, RZ, 0x3c, !PT ;  /* 0x000000010b0b7812 */ /* 0x000fe200078e3cff */
[----:B------:R-:W-:Y:S01]  /*5c50*/  @!UP0 UIADD3 UR8, UPT, UPT, UR21, 0x3a00, URZ ;  /* 0x00003a0015088890 */ /* 0x000fe2000fffe0ff */
[----:B------:R-:W-:Y:S01]  /*5c60*/  IMAD.U32 R4, RZ, RZ, UR5 ;  /* 0x00000005ff047e24 */ /* 0x000fe2000f8e00ff */
[----:B------:R-:W-:Y:S01]  /*5c70*/  VOTEU.ALL UP0, P1 ;  /* 0x0000000000ff7886 */ /* 0x000fe20000800000 */
[----:B------:R-:W-:Y:S01]  /*5c80*/  UMOV UR19, UR43 ;  /* 0x0000002b00137c82 */ /* 0x000fe20008000000 */
[----:B------:R-:W-:Y:S01]  /*5c90*/  UMOV UR20, UR36 ;  /* 0x0000002400147c82 */ /* 0x000fe20008000000 */
[----:B------:R-:W-:Y:S01]  /*5ca0*/  UMOV UR11, UR43 ;  /* 0x0000002b000b7c82 */ /* 0x000fe20008000000 */
[----:B------:R-:W-:Y:S01]  /*5cb0*/  UMOV UR12, UR36 ;  /* 0x00000024000c7c82 */ /* 0x000fe20008000000 */
[----:B------:R-:W-:Y:S01]  /*5cc0*/  UMOV UR9, UR17 ;  /* 0x0000001100097c82 */ /* 0x000fe20008000000 */
[----:B------:R-:W-:Y:S01]  /*5cd0*/  IMAD.U32 R5, RZ, RZ, UR4 ;  /* 0x00000004ff057e24 */ /* 0x000fe2000f8e00ff */
[----:B------:R-:W-:Y:S01]  /*5ce0*/  @!P1 R2UR UR4, R4 ;  /* 0x00000000040492ca */ /* 0x000fe200000e0000 */
[----:B------:R-:W-:Y:S01]  /*5cf0*/  UIADD3 UR30, UPT, UPT, UR13, UR24, URZ ;  /* 0x000000180d1e7290 */ /* 0x000fe2000fffe0ff */
[----:B------:R-:W-:Y:S01]  /*5d00*/  LOP3.LUT R9, R9, R0, RZ, 0x3c, !PT ;  /* 0x0000000009097212 */ /* 0x000fe200078e3cff */
[----:B------:R-:W-:Y:S01]  /*5d10*/  UMOV UR36, UR29 ;  /* 0x0000001d00247c82 */ /* 0x000fe20008000000 */
[----:B------:R-:W-:Y:S02]  /*5d20*/  @!P1 R2UR UR5, R5 ;  /* 0x00000000050592ca */ /* 0x000fe400000e0000 */
[----:B------:R-:W-:Y:S11]  /*5d30*/  SEL R10, R10, RZ, P0 ;  /* 0x000000ff0a0a7207 */ /* 0x000ff60000000000 */
[----:B------:R2:W-:Y:S01]  /*5d40*/  @!UP0 UTMALDG.3D [UR16], [UR4], desc[UR6] ;  /* 0x00000610040085b4 */ /* 0x0005e20008011000 */
[----:B------:R-:W-:Y:S05]  /*5d50*/  VOTEU.ALL UP0, P1 ;  /* 0x0000000000ff7886 */ /* 0x000fea0000800000 */
[----:B------:R2:W-:Y:S01]  /*5d60*/  @!UP0 UTMALDG.3D [UR8], [UR4], desc[UR6] ;  /* 0x00000608040085b4 */ /* 0x0005e20008011000 */
[----:B------:R2:W-:Y:S01]  /*5d70*/  @!P1 SYNCS.ARRIVE.TRANS64.RED.A0TR RZ, [UR21+0xe8], R3 ;  /* 0x0000e803ffff99a7 */ /* 0x0005e20008300415 */
[----:B------:R-:W-:Y:S01]  /*5d80*/  SYNCS.ARRIVE.TRANS64.RED.A1T0 RZ, [UR52], RZ ;  /* 0x000000ffffff79a7 */ /* 0x000fe20008100434 */
[----:B------:R-:W-:Y:S05]  /*5d90*/  BRA.U UP2, `(.L_x_106) ;  /* 0xffffffed02e47547 */ /* 0x000fea000b83ffff */
[----:B------:R-:W-:-:S04]  /*5da0*/  SHF.L.U32 R2, R11, 0x1f, RZ ;  /* 0x0000001f0b027819 */ /* 0x000fc800000006ff */
[----:B------:R-:W3:Y:S02]  /*5db0*/  SYNCS.PHASECHK.TRANS64.TRYWAIT P0, [UR21+0xf0], R2 ;  /* 0x0000f002ff0075a7 */ /* 0x000ee40008001115 */
[----:B---3--:R-:W-:Y:S05]  /*5dc0*/  @!P0 BRA `(.L_x_107) ;  /* 0x00000044003c8947 */ /* 0x008fea0003800000 */
.L_x_218:
[----:B------:R-:W4:Y:S02]  /*5dd0*/  SYNCS.PHASECHK.TRANS64.TRYWAIT P0, [UR21+0xf8], R2 ;  /* 0x0000f802ff0075a7 */ /* 0x000f240008001115 */
[----:B----4-:R-:W-:Y:S05]  /*5de0*/  @!P0 BRA `(.L_x_108) ;  /* 0x00000044004c8947 */ /* 0x010fea0003800000 */
.L_x_220:
[----:B------:R-:W4:Y:S02]  /*5df0*/  SYNCS.PHASECHK.TRANS64.TRYWAIT P0, [UR21+0x100], R2 ;  /* 0x00010002ff0075a7 */ /* 0x000f240008001115 */
[----:B----4-:R-:W-:Y:S05]  /*5e00*/  @!P0 BRA `(.L_x_109) ;  /* 0x00000044005c8947 */ /* 0x010fea0003800000 */
.L_x_222:
[----:B---3--:R-:W-:-:S07]  /*5e10*/  MOV R0, UR21 ;  /* 0x0000001500007c02 */ /* 0x008fce0008000f00 */
.L_x_110:
[----:B---3--:R-:W-:-:S04]  /*5e20*/  SHF.L.U32 R2, R11, 0x1f, RZ ;  /* 0x0000001f0b027819 */ /* 0x008fc800000006ff */
[----:B------:R3:W4:Y:S03]  /*5e30*/  SYNCS.PHASECHK.TRANS64.TRYWAIT P0, [R0+URZ+0x108], R2 ;  /* 0x00010802000075a7 */ /* 0x00072600080011ff */
[----:B----4-:R-:W-:Y:S05]  /*5e40*/  @!P0 NANOSLEEP.SYNCS 0x989680 ;  /* 0x009896800000895d */ /* 0x010fea0003900000 */
[----:B------:R-:W4:Y:S02]  /*5e50*/  @!P0 SYNCS.PHASECHK.TRANS64 P0, [R0+URZ+0x108], R2 ;  /* 0x00010802000085a7 */ /* 0x000f2400080010ff */
[----:B-12-4-:R-:W-:Y:S05]  /*5e60*/  @P0 EXIT ;  /* 0x000000000000094d */ /* 0x016fea0003800000 */
[----:B------:R-:W-:Y:S05]  /*5e70*/  BRA `(.L_x_110) ;  /* 0xfffffffc00e87947 */ /* 0x000fea000383ffff */
.L_x_95:
[----:B------:R-:W-:-:S06]  /*5e80*/  UISETP.GE.AND UP0, UPT, UR18, 0x4, UPT ;  /* 0x000000041200788c */ /* 0x000fcc000bf06270 */
[----:B------:R-:W-:-:S13]  /*5e90*/  PLOP3.LUT P0, PT, PT, PT, UP0, 0x80, 0x8 ;  /* 0x000000000008781c */ /* 0x000fda0003f0f008 */
[----:B-1----:R-:W-:Y:S05]  /*5ea0*/  @!P0 EXIT ;  /* 0x000000000000894d */ /* 0x002fea0003800000 */
[----:B------:R-:W-:Y:S01]  /*5eb0*/  BAR.SYNC.DEFER_BLOCKING 0x6, 0xa0 ;  /* 0x0182800000007b1d */ /* 0x000fe20000010000 */
[C---:B------:R-:W-:Y:S01]  /*5ec0*/  IMAD.SHL.U32 R45, R60.reuse, 0x10, RZ ;  /* 0x000000103c2d7824 */ /* 0x040fe200078e00ff */
[C---:B------:R-:W-:Y:S01]  /*5ed0*/  SHF.L.U32 R3, R47.reuse, 0x15, RZ ;  /* 0x000000152f037819 */ /* 0x040fe200000006ff */
[C---:B------:R-:W-:Y:S02]  /*5ee0*/  IMAD.U32 R23, R60.reuse, 0x10000, RZ ;  /* 0x000100003c177824 */ /* 0x040fe400078e00ff */
[----:B------:R-:W-:Y:S02]  /*5ef0*/  HFMA2 R59, -RZ, RZ, 0, 5.9604644775390625e-08 ;  /* 0x00000001ff3b7431 */ /* 0x000fe400000001ff */
[----:B------:R-:W-:Y:S01]  /*5f00*/  IMAD.SHL.U32 R2, R60, 0x2, RZ ;  /* 0x000000023c027824 */ /* 0x000fe200078e00ff */
[----:B------:R-:W-:Y:S01]  /*5f10*/  UMOV UR43, 0x400 ;  /* 0x00000400002b7882 */ /* 0x000fe20000000000 */
[----:B------:R-:W1:Y:S01]  /*5f20*/  LDCU.64 UR4, c[0x0][0x890] ;  /* 0x00011200ff0477ac */ /* 0x000e620008000a00 */
[----:B------:R-:W2:Y:S01]  /*5f30*/  LDC.64 R42, c[0x0][0x8b0] ;  /* 0x00022c00ff2a7b82 */ /* 0x000ea20000000a00 */
[----:B------:R-:W-:Y:S01]  /*5f40*/  IMAD.SHL.U32 R6, R47, 0x200, RZ ;  /* 0x000002002f067824 */ /* 0x000fe200078e00ff */
[C---:B------:R-:W-:Y:S01]  /*5f50*/  LOP3.LUT R7, R45.reuse, 0x40, RZ, 0xc0, !PT ;  /* 0x000000402d077812 */ /* 0x040fe200078ec0ff */
[----:B------:R-:W-:Y:S01]  /*5f60*/  ULEA UR43, UR47, UR43, 0x18 ;  /* 0x0000002b2f2b7291 */ /* 0x000fe2000f8ec0ff */
[----:B------:R-:W-:Y:S01]  /*5f70*/  LOP3.LUT R44, R45, 0x5b0, RZ, 0xc0, !PT ;  /* 0x000005b02d2c7812 */ /* 0x000fe200078ec0ff */
[----:B------:R-:W-:Y:S01]  /*5f80*/  IMAD.MOV.U32 R22, RZ, RZ, RZ ;  /* 0x000000ffff167224 */ /* 0x000fe200078e00ff */
[----:B------:R-:W-:Y:S01]  /*5f90*/  LOP3.LUT R3, R3, 0x200000, RZ, 0xc0, !PT ;  /* 0x0020000003037812 */ /* 0x000fe200078ec0ff */
[----:B------:R-:W-:Y:S01]  /*5fa0*/  IMAD.MOV.U32 R58, RZ, RZ, RZ ;  /* 0x000000ffff3a7224 */ /* 0x000fe200078e00ff */
[----:B------:R-:W3:Y:S01]  /*5fb0*/  LDC.64 R40, c[0x0][0x8a8] ;  /* 0x00022a00ff287b82 */ /* 0x000ee20000000a00 */
[----:B------:R-:W-:Y:S01]  /*5fc0*/  LOP3.LUT R2, R7, 0x8, R2, 0xf8, !PT ;  /* 0x0000000807027812 */ /* 0x000fe200078ef802 */
[----:B------:R-:W-:Y:S01]  /*5fd0*/  IMAD.MOV.U32 R55, RZ, RZ, RZ ;  /* 0x000000ffff377224 */ /* 0x000fe200078e00ff */
[----:B------:R-:W-:Y:S01]  /*5fe0*/  LOP3.LUT R44, R44, 0x200, R6, 0xf8, !PT ;  /* 0x000002002c2c7812 */ /* 0x000fe200078ef806 */
[----:B------:R-:W4:Y:S01]  /*5ff0*/  LDCU UR60, c[0x0][0x370] ;  /* 0x00006e00ff3c77ac */ /* 0x000f220008000800 */
[----:B------:R-:W-:-:S02]  /*6000*/  LOP3.LUT R23, R3, 0x400000, R23, 0xf8, !PT ;  /* 0x0040000003177812 */ /* 0x000fc400078ef817 */
[----:B------:R-:W-:Y:S01]  /*6010*/  LOP3.LUT P0, RZ, R45, 0x40, RZ, 0xc0, !PT ;  /* 0x000000402dff7812 */ /* 0x000fe2000780c0ff */
[----:B------:R-:W4:Y:S01]  /*6020*/  LDS R0, [UR43+0x1d0] ;  /* 0x0001d02bff007984 */ /* 0x000f220008000800 */
[----:B-1----:R-:W-:Y:S01]  /*6030*/  IMAD.U32 R49, RZ, RZ, UR4 ;  /* 0x00000004ff317e24 */ /* 0x002fe2000f8e00ff */
[----:B------:R-:W-:Y:S01]  /*6040*/  UIADD3 UR4, UPT, UPT, UR43, 0x200, URZ ;  /* 0x000002002b047890 */ /* 0x000fe2000fffe0ff */
[----:B------:R-:W-:Y:S01]  /*6050*/  LOP3.LUT R44, R44, R2, RZ, 0xfc, !PT ;  /* 0x000000022c2c7212 */ /* 0x000fe200078efcff */
[----:B------:R-:W-:Y:S01]  /*6060*/  IMAD.U32 R48, RZ, RZ, UR5 ;  /* 0x00000005ff307e24 */ /* 0x000fe2000f8e00ff */
[----:B------:R-:W-:Y:S01]  /*6070*/  P2R R2, PR, RZ, 0x1 ;  /* 0x00000001ff027803 */ /* 0x000fe20000000000 */
[----:B------:R-:W1:Y:S01]  /*6080*/  LDCU UR42, c[0x0][0xb0c] ;  /* 0x00016180ff2a77ac */ /* 0x000e620008000800 */
[----:B------:R-:W-:Y:S01]  /*6090*/  LOP3.LUT R60, R60, 0x60, RZ, 0xc0, !PT ;  /* 0x000000603c3c7812 */ /* 0x000fe200078ec0ff */
[----:B------:R-:W-:Y:S01]  /*60a0*/  IMAD.U32 R52, RZ, RZ, UR4 ;  /* 0x00000004ff347e24 */ /* 0x000fe2000f8e00ff */
[----:B------:R-:W-:Y:S01]  /*60b0*/  MOV R57, RZ ;  /* 0x000000ff00397202 */ /* 0x000fe20000000f00 */
[----:B------:R-:W1:Y:S01]  /*60c0*/  LDCU UR39, c[0x0][0xb30] ;  /* 0x00016600ff2777ac */ /* 0x000e620008000800 */
[----:B------:R-:W1:Y:S01]  /*60d0*/  LDCU.64 UR54, c[0x0][0x888] ;  /* 0x00011100ff3677ac */ /* 0x000e620008000a00 */
[----:B------:R-:W1:Y:S01]  /*60e0*/  LDCU.64 UR40, c[0x0][0xb28] ;  /* 0x00016500ff2877ac */ /* 0x000e620008000a00 */
[----:B------:R-:W1:Y:S01]  /*60f0*/  LDCU.128 UR56, c[0x0][0xb10] ;  /* 0x00016200ff3877ac */ /* 0x000e620008000c00 */
[----:B------:R-:W1:Y:S01]  /*6100*/  LDCU UR53, c[0x0][0x374] ;  /* 0x00006e80ff3577ac */ /* 0x000e620008000800 */
[----:B------:R-:W-:Y:S01]  /*6110*/  UMOV UR52, URZ ;  /* 0x000000ff00347c82 */ /* 0x000fe20008000000 */
[----:B------:R-:W-:Y:S01]  /*6120*/  UMOV UR46, URZ ;  /* 0x000000ff002e7c82 */ /* 0x000fe20008000000 */
[----:B-1234-:R-:W-:-:S07]  /*6130*/  IMAD.IADD R23, R0, 0x1, R23 ;  /* 0x0000000100177824 */ /* 0x01efce00078e0217 */
.L_x_154:
[----:B------:R-:W-:Y:S02]  /*6140*/  LEA R3, R55, UR43, 0x3 ;  /* 0x0000002b37037c11 */ /* 0x000fe4000f8e18ff */
[----:B------:R-:W-:Y:S02]  /*6150*/  SHF.L.U32 R0, R57, 0x1f, RZ ;  /* 0x0000001f39007819 */ /* 0x000fe400000006ff */
[----:B-1----:R-:W-:Y:S02]  /*6160*/  LEA R4, R55, UR43, 0x4 ;  /* 0x0000002b37047c11 */ /* 0x002fe4000f8e20ff */
[----:B------:R-:W1:Y:S02]  /*6170*/  SYNCS.PHASECHK.TRANS64.TRYWAIT P0, [R3+URZ+0x120], R0 ;  /* 0x00012000030075a7 */ /* 0x000e6400080011ff */
[----:B-1----:R-:W-:Y:S05]  /*6180*/  @!P0 BRA `(.L_x_111) ;  /* 0x0000004000948947 */ /* 0x002fea0003800000 */
.L_x_223:
        /* <DEDUP_REMOVED lines=8> */
[----:B--2---:R-:W-:Y:S11]  /*6210*/  LOP3.LUT P0, RZ, R6, 0x1, RZ, 0xc0, !PT ;  /* 0x0000000106ff7812 */ /* 0x004ff6000780c0ff */
[----:B------:R-:W-:Y:S02]  /*6220*/  @!UPT UIADD3 URZ, UPT, UPT, URZ, URZ, URZ ;  /* 0x000000fffffff290 */ /* 0x000fe4000fffe0ff */
[----:B---3--:R-:W-:Y:S01]  /*6230*/  VOTEU.ANY UP1, P0 ;  /* 0x0000000000ff7886 */ /* 0x008fe20000020100 */
[----:B------:R-:W-:Y:S01]  /*6240*/  PLOP3.LUT P0, PT, PT, PT, UP1, 0x80, 0x8 ;  /* 0x000000000008781c */ /* 0x000fe20003f0f018 */
[----:B------:R-:W-:Y:S11]  /*6250*/  UP2UR UR62, UPR, URZ, 0x2 ;  /* 0x00000002ff3e7883 */ /* 0x000ff60008000000 */
[----:B------:R-:W-:Y:S01]  /*6260*/  @!UPT UIADD3 URZ, UPT, UPT, URZ, URZ, URZ ;  /* 0x000000fffffff290 */ /* 0x000fe2000fffe0ff */
[----:B-1----:R-:W-:Y:S02]  /*6270*/  @P0 SHF.R.U32.HI R0, RZ, 0x10, R5 ;  /* 0x00000010ff000819 */ /* 0x002fe40000011605 */
        /* <DEDUP_REMOVED lines=12> */
[----:B------:R-:W2:Y:S01]  /*6340*/  LDCU UR12, c[0x0][0xb20] ;  /* 0x00016400ff0c77ac */ /* 0x000ea20008000800 */
[----:B------:R-:W-:Y:S02]  /*6350*/  UIMAD.WIDE.U32 UR4, UR53, UR59, URZ ;  /* 0x0000003b350472a5 */ /* 0x000fe4000f8e00ff */
[----:B------:R-:W-:Y:S02]  /*6360*/  UIMAD.WIDE.U32 UR6, UR60, UR56, URZ ;  /* 0x000000383c0672a5 */ /* 0x000fe4000f8e00ff */
[----:B------:R-:W-:Y:S02]  /*6370*/  UISETP.NE.AND UP0, UPT, UR58, 0x1, UPT ;  /* 0x000000013a00788c */ /* 0x000fe4000bf05270 */
[----:B------:R-:W-:Y:S02]  /*6380*/  UIMAD.WIDE.U32 UR8, UR37, UR59, URZ ;  /* 0x0000003b250872a5 */ /* 0x000fe4000f8e00ff */
[----:B------:R-:W-:Y:S02]  /*6390*/  UIMAD.WIDE.U32 UR10, UR38, UR56, URZ ;  /* 0x00000038260a72a5 */ /* 0x000fe4000f8e00ff */
[----:B------:R-:W-:Y:S02]  /*63a0*/  UISETP.NE.AND UP1, UPT, UR42, 0x1, UPT ;  /* 0x000000012a00788c */ /* 0x000fe4000bf25270 */
[----:B------:R-:W-:Y:S01]  /*63b0*/  UISETP.NE.AND UP2, UPT, UR45, 0x1, UPT ;  /* 0x000000012d00788c */ /* 0x000fe2000bf45270 */
[----:B------:R-:W-:Y:S02]  /*63c0*/  UMOV UR4, UR5 ;  /* 0x0000000500047c82 */ /* 0x000fe40008000000 */
[----:B--2---:R-:W-:Y:S03]  /*63d0*/  USHF.R.U32.HI UR5, URZ, UR12, UR4 ;  /* 0x0000000cff057299 */ /* 0x004fe60008011604 */
[----:B------:R-:W-:Y:S02]  /*63e0*/  UMOV UR4, UR7 ;  /* 0x0000000700047c82 */ /* 0x000fe40008000000 */
[----:B------:R-:W-:Y:S02]  /*63f0*/  USHF.R.U32.HI UR7, URZ, UR57, UR4 ;  /* 0x00000039ff077299 */ /* 0x000fe40008011604 */
[----:B------:R-:W-:Y:S02]  /*6400*/  USEL UR4, UR53, UR5, !UP0 ;  /* 0x0000000535047287 */ /* 0x000fe4000c000000 */
[----:B------:R-:W-:Y:S01]  /*6410*/  USEL UR7, UR60, UR7, !UP1 ;  /* 0x000000073c077287 */ /* 0x000fe2000c800000 */
[----:B------:R-:W-:Y:S01]  /*6420*/  UMOV UR5, UR9 ;  /* 0x0000000900057c82 */ /* 0x000fe20008000000 */
[----:B------:R-:W-:Y:S02]  /*6430*/  UIMAD.WIDE.U32 UR8, UR4, UR40, URZ ;  /* 0x00000028040872a5 */ /* 0x000fe4000f8e00ff */
[----:B------:R-:W-:Y:S03]  /*6440*/  USHF.R.U32.HI UR6, URZ, UR12, UR5 ;  /* 0x0000000cff067299 */ /* 0x000fe60008011605 */
[----:B------:R-:W-:Y:S01]  /*6450*/  UMOV UR5, UR11 ;  /* 0x0000000b00057c82 */ /* 0x000fe20008000000 */
[----:B------:R-:W-:Y:S02]  /*6460*/  UIMAD.WIDE.U32 UR10, UR7, UR40, URZ ;  /* 0x00000028070a72a5 */ /* 0x000fe4000f8e00ff */
[----:B------:R-:W-:Y:S02]  /*6470*/  USHF.R.U32.HI UR12, URZ, UR57, UR5 ;  /* 0x00000039ff0c7299 */ /* 0x000fe40008011605 */
[----:B------:R-:W-:Y:S01]  /*6480*/  USEL UR6, UR37, UR6, !UP0 ;  /* 0x0000000625067287 */ /* 0x000fe2000c000000 */
[----:B------:R-:W-:Y:S02]  /*6490*/  UMOV UR5, UR9 ;  /* 0x0000000900057c82 */ /* 0x000fe40008000000 */
[----:B------:R-:W-:Y:S01]  /*64a0*/  UMOV UR10, UR11 ;  /* 0x0000000b000a7c82 */ /* 0x000fe20008000000 */
[----:B------:R-:W-:Y:S02]  /*64b0*/  @UP2 USHF.R.U32.HI UR4, URZ, UR41, UR5 ;  /* 0x00000029ff042299 */ /* 0x000fe40008011605 */
[----:B------:R-:W-:Y:S02]  /*64c0*/  @UP2 USHF.R.U32.HI UR7, URZ, UR41, UR10 ;  /* 0x00000029ff072299 */ /* 0x000fe4000801160a */
[----:B------:R-:W-:Y:S02]  /*64d0*/  UIMAD UR4, UR45, UR4, URZ ;  /* 0x000000042d0472a4 */ /* 0x000fe4000f8e02ff */
[----:B------:R-:W-:Y:S02]  /*64e0*/  UIMAD.WIDE.U32 UR10, UR6, UR40, URZ ;  /* 0x00000028060a72a5 */ /* 0x000fe4000f8e00ff */
[----:B------:R-:W-:Y:S02]  /*64f0*/  USEL UR5, UR38, UR12, !UP1 ;  /* 0x0000000c26057287 */ /* 0x000fe4000c800000 */
[----:B------:R-:W-:Y:S02]  /*6500*/  UIMAD UR8, UR45, UR7, URZ ;  /* 0x000000072d0872a4 */ /* 0x000fe4000f8e02ff */
[----:B------:R-:W-:Y:S03]  /*6510*/  UISETP.GE.AND UP0, UPT, UR6, UR4, UPT ;  /* 0x000000040600728c */ /* 0x000fe6000bf06270 */
[----:B------:R-:W-:Y:S01]  /*6520*/  UMOV UR4, UR11 ;  /* 0x0000000b00047c82 */ /* 0x000fe20008000000 */
[----:B------:R-:W-:Y:S02]  /*6530*/  UISETP.GE.OR UP0, UPT, UR5, UR8, UP0 ;  /* 0x000000080500728c */ /* 0x000fe40008706670 */
[----:B------:R-:W-:Y:S02]  /*6540*/  USHF.R.U32.HI UR4, URZ, UR41, UR4 ;  /* 0x00000029ff047299 */ /* 0x000fe40008011604 */
[----:B------:R-:W-:Y:S02]  /*6550*/  UIMAD.WIDE.U32 UR8, UR5, UR40, URZ ;  /* 0x00000028050872a5 */ /* 0x000fe4000f8e00ff */
[----:B------:R-:W-:Y:S02]  /*6560*/  USEL UR11, UR6, UR4, !UP2 ;  /* 0x00000004060b7287 */ /* 0x000fe4000d000000 */
[----:B------:R-:W-:Y:S02]  /*6570*/  UIADD3 UR8, UPT, UPT, -UR5, URZ, URZ ;  /* 0x000000ff05087290 */ /* 0x000fe4000fffe1ff */
[----:B------:R-:W-:Y:S01]  /*6580*/  UIADD3 UR10, UPT, UPT, -UR11, URZ, URZ ;  /* 0x000000ff0b0a7290 */ /* 0x000fe2000fffe1ff */
[----:B------:R-:W-:Y:S01]  /*6590*/  @!UP0 UMOV UR4, UR9 ;  /* 0x0000000900048c82 */ /* 0x000fe20008000000 */
[----:B------:R-:W-:Y:S02]  /*65a0*/  UIADD3 UR9, UPT, UPT, -UR6, URZ, URZ ;  /* 0x000000ff06097290 */ /* 0x000fe4000fffe1ff */
[----:B------:R-:W-:Y:S02]  /*65b0*/  @!UP0 USHF.R.U32.HI UR4, URZ, UR41, UR4 ;  /* 0x00000029ff048299 */ /* 0x000fe40008011604 */
[----:B------:R-:W-:Y:S02]  /*65c0*/  UIMAD UR10, UR45, UR10, UR6 ;  /* 0x0000000a2d0a72a4 */ /* 0x000fe4000f8e0206 */
[----:B------:R-:W-:Y:S04]  /*65d0*/  @!UP0 USEL UR4, UR5, UR4, !UP2 ;  /* 0x0000000405048287 */ /* 0x000fe8000d000000 */
[----:B------:R-:W-:Y:S02]  /*65e0*/  @!UP0 UIMAD UR10, UR7, UR10, UR4 ;  /* 0x0000000a070a82a4 */ /* 0x000fe4000f8e0204 */
[----:B------:R-:W-:Y:S02]  /*65f0*/  @!UP0 UIADD3 UR11, UPT, UPT, UR11, -UR4, URZ ;  /* 0x800000040b0b8290 */ /* 0x000fe4000fffe0ff */
[----:B------:R-:W-:Y:S02]  /*6600*/  UIMAD UR7, UR42, UR8, UR38 ;  /* 0x000000082a0772a4 */ /* 0x000fe4000f8e0226 */
[----:B------:R-:W-:Y:S02]  /*6610*/  @!UP0 UIMAD UR6, UR11, UR45, UR5 ;  /* 0x0000002d0b0682a4 */ /* 0x000fe4000f8e0205 */
[----:B------:R-:W-:Y:S01]  /*6620*/  UIMAD UR4, UR58, UR9, UR37 ;  /* 0x000000093a0472a4 */ /* 0x000fe2000f8e0225 */
[----:B------:R-:W-:Y:S02]  /*6630*/  @!UP0 UMOV UR5, UR10 ;  /* 0x0000000a00058c82 */ /* 0x000fe40008000000 */
[----:B------:R-:W-:Y:S02]  /*6640*/  UIMAD UR38, UR5, UR42, UR7 ;  /* 0x0000002a052672a4 */ /* 0x000fe4000f8e0207 */
[----:B------:R-:W-:Y:S11]  /*6650*/  UIMAD UR37, UR6, UR58, UR4 ;  /* 0x0000003a062572a4 */ /* 0x000ff6000f8e0204 */
[----:B------:R-:W-:Y:S01]  /*6660*/  @!UPT UIADD3 URZ, UPT, UPT, URZ, URZ, URZ ;  /* 0x000000fffffff290 */ /* 0x000fe2000fffe0ff */
.L_x_112:
[----:B------:R-:W-:Y:S01]  /*6670*/  UISETP.NE.AND UP0, UPT, UR39, 0x1, UPT ;  /* 0x000000012700788c */ /* 0x000fe2000bf05270 */
[----:B------:R-:W-:Y:S01]  /*6680*/  LOP3.LUT P0, RZ, R52, 0x90, RZ, 0xc0, !PT ;  /* 0x0000009034ff7812 */ /* 0x000fe2000780c0ff */
[----:B------:R-:W-:Y:S01]  /*6690*/  USHF.L.U32 UR50, UR31, 0x6, URZ ;  /* 0x000000061f327899 */ /* 0x000fe200080006ff */
[----:B------:R-:W-:Y:S01]  /*66a0*/  BSSY.RECONVERGENT B6, `(.L_x_113) ;  /* 0x0000034000067945 */ /* 0x000fe20003800200 */
[----:B------:R-:W-:Y:S01]  /*66b0*/  USHF.L.U32 UR49, UR30, 0x7, URZ ;  /* 0x000000071e317899 */ /* 0x000fe200080006ff */
[----:B------:R-:W-:Y:S06]  /*66c0*/  IADD3 R55, PT, PT, R55, 0x1, RZ ;  /* 0x0000000137377810 */ /* 0x000fec0007ffe0ff */
[----:B------:R-:W2:Y:S01]  /*66d0*/  @!UP0 LDCU.128 UR12, c[0x0][0xb10] ;  /* 0x00016200ff0c87ac */ /* 0x000ea20008000c00 */
[----:B------:R-:W3:Y:S01]  /*66e0*/  @!UP0 LDCU UR5, c[0x0][0xb0c] ;  /* 0x00016180ff0587ac */ /* 0x000ee20008000800 */
[----:B------:R-:W4:Y:S01]  /*66f0*/  @!UP0 LDCU UR10, c[0x0][0xb20] ;  /* 0x00016400ff0a87ac */ /* 0x000f220008000800 */
[----:B--2---:R-:W-:Y:S02]  /*6700*/  UIMAD.WIDE.U32 UR8, UR38, UR12, URZ ;  /* 0x0000000c260872a5 */ /* 0x004fe4000f8e00ff */
[----:B------:R-:W-:Y:S02]  /*6710*/  UIMAD.WIDE.U32 UR6, UR37, UR15, URZ ;  /* 0x0000000f250672a5 */ /* 0x000fe4000f8e00ff */
[----:B------:R-:W-:Y:S03]  /*6720*/  @!UP0 UISETP.NE.AND UP1, UPT, UR14, 0x1, UPT ;  /* 0x000000010e00888c */ /* 0x000fe6000bf25270 */
[----:B------:R-:W-:Y:S01]  /*6730*/  @!UP0 UMOV UR4, UR9 ;  /* 0x0000000900048c82 */ /* 0x000fe20008000000 */
[----:B---3--:R-:W-:Y:S02]  /*6740*/  @!UP0 UISETP.NE.AND UP2, UPT, UR5, 0x1, UPT ;  /* 0x000000010500888c */ /* 0x008fe4000bf45270 */
[----:B------:R-:W-:Y:S01]  /*6750*/  @!UP0 USHF.R.U32.HI UR4, URZ, UR13, UR4 ;  /* 0x0000000dff048299 */ /* 0x000fe20008011604 */
[----:B------:R-:W-:Y:S02]  /*6760*/  @!UP0 UMOV UR6, UR7 ;  /* 0x0000000700068c82 */ /* 0x000fe40008000000 */
[----:B----4-:R-:W-:Y:S02]  /*6770*/  @!UP0 USHF.R.U32.HI UR6, URZ, UR10, UR6 ;  /* 0x0000000aff068299 */ /* 0x010fe40008011606 */
[----:B------:R-:W-:Y:S02]  /*6780*/  @!UP0 USEL UR7, UR38, UR4, !UP2 ;  /* 0x0000000426078287 */ /* 0x000fe4000d000000 */
[----:B------:R-:W-:Y:S04]  /*6790*/  @!UP0 USEL UR6, UR37, UR6, !UP1 ;  /* 0x0000000625068287 */ /* 0x000fe8000c800000 */
[----:B------:R-:W-:Y:S02]  /*67a0*/  @!UP0 UIADD3 UR4, UPT, UPT, -UR7, UR6, URZ ;  /* 0x0000000607048290 */ /* 0x000fe4000fffe1ff */
[----:B------:R-:W-:Y:S02]  /*67b0*/  @!UP0 UIADD3 UR6, UPT, UPT, UR7, -UR6, URZ ;  /* 0x8000000607068290 */ /* 0x000fe4000fffe0ff */
[----:B------:R-:W-:Y:S02]  /*67c0*/  @!UP0 UIMAD UR38, UR4, UR5, UR38 ;  /* 0x00000005042682a4 */ /* 0x000fe4000f8e0226 */
[----:B------:R-:W-:Y:S01]  /*67d0*/  @!UP0 UIMAD UR37, UR6, UR14, UR37 ;  /* 0x0000000e062582a4 */ /* 0x000fe2000f8e0225 */
[----:B------:R-:W-:Y:S11]  /*67e0*/  @!P0 BRA `(.L_x_114) ;  /* 0x00000000007c8947 */ /* 0x000ff60003800000 */
[----:B------:R-:W2:Y:S01]  /*67f0*/  LDCU.64 UR8, c[0x4][0x80] ;  /* 0x01001000ff0877ac */ /* 0x000ea20008000a00 */
[----:B------:R-:W-:Y:S01]  /*6800*/  MOV R2, 0x0 ;  /* 0x0000000000027802 */ /* 0x000fe20000000f00 */
[----:B------:R-:W-:Y:S02]  /*6810*/  HFMA2 R12, -RZ, RZ, 0, 5.9604644775390625e-08 ;  /* 0x00000001ff0c7431 */ /* 0x000fe400000001ff */
[----:B------:R-:W-:Y:S01]  /*6820*/  IMAD.MOV.U32 R8, RZ, RZ, 0x70 ;  /* 0x00000070ff087424 */ /* 0x000fe200078e00ff */
[----:B------:R3:W4:Y:S01]  /*6830*/  LDC.64 R14, c[0x4][R2] ;  /* 0x01000000020e7b82 */ /* 0x0007220000000a00 */
[----:B------:R-:W1:Y:S01]  /*6840*/  LDCU.64 UR6, c[0x4][0x88] ;  /* 0x01001100ff0677ac */ /* 0x000e620008000a00 */
[----:B------:R-:W-:Y:S01]  /*6850*/  IMAD.MOV.U32 R13, RZ, RZ, RZ ;  /* 0x000000ffff0d7224 */ /* 0x000fe200078e00ff */
[----:B------:R-:W1:Y:S01]  /*6860*/  LDCU.64 UR4, c[0x4][0x8] ;  /* 0x01000100ff0477ac */ /* 0x000e620008000a00 */
[----:B--2---:R-:W-:Y:S01]  /*6870*/  MOV R5, UR9 ;  /* 0x0000000900057c02 */ /* 0x004fe20008000f00 */
[----:B------:R-:W-:Y:S01]  /*6880*/  IMAD.U32 R4, RZ, RZ, UR8 ;  /* 0x00000008ff047e24 */ /* 0x000fe2000f8e00ff */
[----:B-1----:R-:W-:Y:S01]  /*6890*/  MOV R7, UR7 ;  /* 0x0000000700077c02 */ /* 0x002fe20008000f00 */
[----:B------:R-:W-:Y:S01]  /*68a0*/  IMAD.U32 R6, RZ, RZ, UR6 ;  /* 0x00000006ff067e24 */ /* 0x000fe2000f8e00ff */
[----:B------:R-:W-:Y:S01]  /*68b0*/  MOV R11, UR5 ;  /* 0x00000005000b7c02 */ /* 0x000fe20008000f00 */
[----:B------:R-:W-:Y:S02]  /*68c0*/  IMAD.U32 R10, RZ, RZ, UR4 ;  /* 0x00000004ff0a7e24 */ /* 0x000fe4000f8e00ff */
[----:B------:R-:W-:Y:S07]  /*68d0*/  LEPC R20, `(.L_x_115) ;  /* 0x000000001014794e */ /* 0x000fee0000000000 */
[----:B---345:R-:W-:Y:S05]  /*68e0*/  CALL.ABS.NOINC R14 ;  /* 0x000000000e007343 */ /* 0x038fea0003c00000 */
.L_x_115:
[----:B------:R-:W1:Y:S01]  /*68f0*/  LDCU.64 UR8, c[0x4][0x80] ;  /* 0x01001000ff0877ac */ /* 0x000e620008000a00 */
[----:B------:R-:W2:Y:S01]  /*6900*/  LDC.64 R2, c[0x4][R2] ;  /* 0x0100000002027b82 */ /* 0x000ea20000000a00 */
[----:B------:R-:W-:Y:S02]  /*6910*/  HFMA2 R12, -RZ, RZ, 0, 5.9604644775390625e-08 ;  /* 0x00000001ff0c7431 */ /* 0x000fe400000001ff */
[----:B------:R-:W-:Y:S02]  /*6920*/  IMAD.MOV.U32 R8, RZ, RZ, 0x70 ;  /* 0x00000070ff087424 */ /* 0x000fe400078e00ff */
[----:B------:R-:W-:Y:S01]  /*6930*/  IMAD.MOV.U32 R13, RZ, RZ, RZ ;  /* 0x000000ffff0d7224 */ /* 0x000fe200078e00ff */
[----:B------:R-:W3:Y:S01]  /*6940*/  LDCU.64 UR6, c[0x4][0x88] ;  /* 0x01001100ff0677ac */ /* 0x000ee20008000a00 */
[----:B------:R-:W4:Y:S01]  /*6950*/  LDCU.64 UR4, c[0x4][0x8] ;  /* 0x01000100ff0477ac */ /* 0x000f220008000a00 */
[----:B-1----:R-:W-:Y:S02]  /*6960*/  MOV R4, UR8 ;  /* 0x0000000800047c02 */ /* 0x002fe40008000f00 */
[----:B------:R-:W-:Y:S02]  /*6970*/  MOV R5, UR9 ;  /* 0x0000000900057c02 */ /* 0x000fe40008000f00 */
[----:B---3--:R-:W-:Y:S01]  /*6980*/  MOV R7, UR7 ;  /* 0x0000000700077c02 */ /* 0x008fe20008000f00 */
[----:B------:R-:W-:Y:S01]  /*6990*/  IMAD.U32 R6, RZ, RZ, UR6 ;  /* 0x00000006ff067e24 */ /* 0x000fe2000f8e00ff */
[----:B----4-:R-:W-:Y:S01]  /*69a0*/  MOV R11, UR5 ;  /* 0x00000005000b7c02 */ /* 0x010fe20008000f00 */
[----:B------:R-:W-:Y:S02]  /*69b0*/  IMAD.U32 R10, RZ, RZ, UR4 ;  /* 0x00000004ff0a7e24 */ /* 0x000fe4000f8e00ff */
[----:B------:R-:W-:Y:S07]  /*69c0*/  LEPC R20, `(.L_x_114) ;  /* 0x000000001014794e */ /* 0x000fee0000000000 */
[----:B--2---:R-:W-:Y:S05]  /*69d0*/  CALL.ABS.NOINC R2 ;  /* 0x0000000002007343 */ /* 0x004fea0003c00000 */
.L_x_114:
[----:B------:R-:W-:Y:S05]  /*69e0*/  BSYNC.RECONVERGENT B6 ;  /* 0x0000000000067941 */ /* 0x000fea0003800200 */
.L_x_113:
[----:B------:R-:W-:Y:S02]  /*69f0*/  R2UR UR6, R51 ;  /* 0x00000000330672ca */ /* 0x000fe400000e0000 */
[----:B------:R-:W-:Y:S02]  /*6a00*/  R2UR UR5, R49 ;  /* 0x00000000310572ca */ /* 0x000fe400000e0000 */
[----:B------:R-:W-:Y:S02]  /*6a10*/  R2UR UR4, R48 ;  /* 0x00000000300472ca */ /* 0x000fe400000e0000 */
[----:B------:R-:W-:Y:S02]  /*6a20*/  ISETP.NE.U32.AND P4, PT, R42, RZ, PT ;  /* 0x000000ff2a00720c */ /* 0x000fe40003f85070 */
[----:B------:R-:W-:Y:S02]  /*6a30*/  ISETP.NE.U32.AND P2, PT, RZ, UR54, PT ;  /* 0x00000036ff007c0c */ /* 0x000fe4000bf45070 */
[----:B------:R-:W-:Y:S02]  /*6a40*/  ISETP.NE.AND.EX P4, PT, R43, RZ, PT, P4 ;  /* 0x000000ff2b00720c */ /* 0x000fe40003f85340 */
[----:B------:R-:W-:Y:S01]  /*6a50*/  ISETP.NE.AND.EX P2, PT, RZ, UR55, PT, P2 ;  /* 0x00000037ff007c0c */ /* 0x000fe2000bf45320 */
[----:B------:R-:W-:Y:S02]  /*6a60*/  UISETP.NE.AND UP2, UPT, UR6, URZ, UPT ;  /* 0x000000ff0600728c */ /* 0x000fe4000bf45270 */
[----:B------:R-:W-:Y:S04]  /*6a70*/  UISETP.NE.U32.AND UP0, UPT, UR5, URZ, UPT ;  /* 0x000000ff0500728c */ /* 0x000fe8000bf05070 */
[----:B------:R-:W-:Y:S01]  /*6a80*/  UISETP.NE.AND.EX UP1, UPT, UR4, URZ, UPT, UP0 ;  /* 0x000000ff0400728c */ /* 0x000fe2000bf25300 */
[----:B------:R-:W-:Y:S01]  /*6a90*/  PLOP3.LUT P1, PT, PT, PT, UP2, 0x80, 0x8 ;  /* 0x000000000008781c */ /* 0x000fe20003f2f028 */
[----:B------:R-:W-:Y:S03]  /*6aa0*/  UPLOP3.LUT UP0, UPT, UPT, UPT, UPT, 0x40, 0x4 ;  /* 0x000000000004789c */ /* 0x000fe60003f0e870 */
[----:B------:R-:W-:Y:S06]  /*6ab0*/  @UP2 UPLOP3.LUT UP0, UPT, UPT, UPT, UP1, 0x80, 0x8 ;  /* 0x000000000008289c */ /* 0x000fec0003f0f010 */
[----:B------:R-:W-:Y:S01]  /*6ac0*/  PLOP3.LUT P0, PT, PT, PT, UP0, 0x80, 0x8 ;  /* 0x000000000008781c */ /* 0x000fe20003f0f008 */
[----:B------:R-:W-:Y:S01]  /*6ad0*/  @!UPT UIADD3 URZ, UPT, UPT, URZ, URZ, URZ ;  /* 0x000000fffffff290 */ /* 0x000fe2000fffe0ff */
[----:B------:R-:W-:Y:S11]  /*6ae0*/  BRA.U !UP1, `(.L_x_116) ;  /* 0x0000000109407547 */ /* 0x000ff6000b800000 */
[----:B------:R-:W-:Y:S01]  /*6af0*/  UISETP.NE.U32.AND UP0, UPT, UR54, URZ, UPT ;  /* 0x000000ff3600728c */ /* 0x000fe2000bf05070 */
[----:B------:R-:W-:Y:S01]  /*6b00*/  R2UR UR6, R49 ;  /* 0x00000000310672ca */ /* 0x000fe200000e0000 */
[----:B------:R-:W2:Y:S01]  /*6b10*/  LDCU.64 UR8, c[0x0][0x358] ;  /* 0x00006b00ff0877ac */ /* 0x000ea20008000a00 */
[----:B------:R-:W-:Y:S02]  /*6b20*/  HFMA2 R46, -RZ, RZ, 0, 5.9604644775390625e-08 ;  /* 0x00000001ff2e7431 */ /* 0x000fe400000001ff */
[----:B-1----:R-:W-:Y:S01]  /*6b30*/  IMAD.MOV.U32 R0, RZ, RZ, 0x1 ;  /* 0x00000001ff007424 */ /* 0x002fe200078e00ff */
[----:B------:R-:W-:Y:S06]  /*6b40*/  UISETP.NE.AND.EX UP0, UPT, UR55, URZ, UPT, UP0 ;  /* 0x000000ff3700728c */ /* 0x000fec000bf05300 */
[----:B------:R-:W-:Y:S05]  /*6b50*/  PLOP3.LUT P3, PT, PT, PT, UP0, 0x80, 0x8 ;  /* 0x000000000008781c */ /* 0x000fea0003f6f008 */
[----:B------:R-:W1:Y:S01]  /*6b60*/  @UP0 LDCU.64 UR4, c[0x0][0x888] ;  /* 0x00011100ff0407ac */ /* 0x000e620008000a00 */
[----:B------:R-:W-:Y:S07]  /*6b70*/  @UP0 UIMAD UR6, UR36, UR6, URZ ;  /* 0x00000006240602a4 */ /* 0x000fee000f8e02ff */
[----:B------:R-:W-:Y:S01]  /*6b80*/  @!P3 PRMT R46, R0, 0x7610, R46 ;  /* 0x00007610002eb816 */ /* 0x000fe2000000002e */
[----:B-1----:R-:W-:Y:S06]  /*6b90*/  @UP0 UIMAD.WIDE UR4, UR6, 0x4, UR4 ;  /* 0x00000004060408a5 */ /* 0x002fec000f8e0204 */
[----:B------:R-:W-:Y:S02]  /*6ba0*/  IMAD.U32 R2, RZ, RZ, UR4 ;  /* 0x00000004ff027e24 */ /* 0x000fe4000f8e00ff */
[----:B------:R-:W-:Y:S03]  /*6bb0*/  IMAD.U32 R3, RZ, RZ, UR5 ;  /* 0x00000005ff037e24 */ /* 0x000fe6000f8e00ff */
[----:B------:R-:W1:Y:S02]  /*6bc0*/  @!UP0 LDCU UR4, c[0x0][0x880] ;  /* 0x00011000ff0487ac */ /* 0x000e640008000800 */
[----:B--2--5:R2:W5:Y:S02]  /*6bd0*/  @P3 LDG.E R27, desc[UR8][R2.64] ;  /* 0x00000008021b3981 */ /* 0x024564000c1e1900 */
[----:B-12---:R-:W-:Y:S02]  /*6be0*/  @!P3 MOV R27, UR4 ;  /* 0x00000004001bbc02 */ /* 0x006fe40008000f00 */
.L_x_116:
[----:B------:R-:W-:Y:S05]  /*6bf0*/  @!P4 BRA `(.L_x_117) ;  /* 0x000000000024c947 */ /* 0x000fea0003800000 */
[----:B------:R-:W-:Y:S01]  /*6c00*/  ISETP.NE.U32.AND P3, PT, R40, RZ, PT ;  /* 0x000000ff2800720c */ /* 0x000fe20003f65070 */
[----:B------:R-:W2:Y:S03]  /*6c10*/  LDCU.64 UR4, c[0x0][0x358] ;  /* 0x00006b00ff0477ac */ /* 0x000ea60008000a00 */
[----:B------:R-:W-:Y:S11]  /*6c20*/  ISETP.NE.AND.EX P3, PT, R41, RZ, PT, P3 ;  /* 0x000000ff2900720c */ /* 0x000ff60003f65330 */
[----:B------:R-:W-:Y:S02]  /*6c30*/  @!UPT UIADD3 URZ, UPT, UPT, URZ, URZ, URZ ;  /* 0x000000fffffff290 */ /* 0x000fe4000fffe0ff */
[----:B------:R-:W3:Y:S01]  /*6c40*/  @P3 LDC.64 R2, c[0x0][0x8a8] ;  /* 0x00022a00ff023b82 */ /* 0x000ee20000000a00 */
[----:B-1----:R-:W-:Y:S04]  /*6c50*/  @P3 IMAD R0, R42, UR36, RZ ;  /* 0x000000242a003c24 */ /* 0x002fe8000f8e02ff */
[----:B---3--:R-:W-:Y:S05]  /*6c60*/  @P3 IMAD.WIDE R2, R0, 0x4, R2 ;  /* 0x0000000400023825 */ /* 0x008fea00078e0202 */
[----:B--2--5:R2:W5:Y:S02]  /*6c70*/  @P3 LDG.E R24, desc[UR4][R2.64] ;  /* 0x0000000402183981 */ /* 0x024564000c1e1900 */
[----:B--2---:R-:W3:Y:S02]  /*6c80*/  @!P3 LDC R24, c[0x0][0x8a0] ;  /* 0x00022800ff18bb82 */ /* 0x004ee40000000800 */
.L_x_117:
[----:B-----5:R-:W-:Y:S01]  /*6c90*/  FSETP.NEU.AND P3, PT, R27, RZ, PT ;  /* 0x000000ff1b00720b */ /* 0x020fe20003f6d000 */
[----:B------:R-:W-:Y:S01]  /*6ca0*/  IMAD.SHL.U32 R56, R44, 0x2, RZ ;  /* 0x000000022c387824 */ /* 0x000fe200078e00ff */
[----:B------:R-:W-:Y:S01]  /*6cb0*/  SEL R3, RZ, 0xffffffff, P2 ;  /* 0xffffffffff037807 */ /* 0x000fe20001000000 */
[----:B------:R-:W-:Y:S01]  /*6cc0*/  BSSY B1, `(.L_x_118) ;  /* 0x0000034000017945 */ /* 0x000fe20003800000 */
[----:B------:R-:W-:Y:S01]  /*6cd0*/  @P1 LOP3.LUT P2, RZ, R46, 0xff, RZ, 0xc0, !PT ;  /* 0x000000ff2eff1812 */ /* 0x000fe2000784c0ff */
[----:B------:R-:W-:Y:S01]  /*6ce0*/  IMAD.MOV.U32 R63, RZ, RZ, 0x1 ;  /* 0x00000001ff3f7424 */ /* 0x000fe200078e00ff */
[----:B-1----:R-:W-:Y:S01]  /*6cf0*/  @P1 SEL R0, RZ, 0xffffffff, P3 ;  /* 0xffffffffff001807 */ /* 0x002fe20001800000 */
[C---:B------:R-:W-:Y:S01]  /*6d00*/  IMAD R25, R22.reuse, 0x40, R23 ;  /* 0x0000004016197824 */ /* 0x040fe200078e0217 */
[----:B------:R-:W-:Y:S01]  /*6d10*/  LOP3.LUT R59, R59, 0x1, RZ, 0x3c, !PT ;  /* 0x000000013b3b7812 */ /* 0x000fe200078e3cff */
[----:B------:R-:W-:Y:S01]  /*6d20*/  IMAD.MOV.U32 R26, RZ, RZ, RZ ;  /* 0x000000ffff1a7224 */ /* 0x000fe200078e00ff */
[C---:B------:R-:W-:Y:S02]  /*6d30*/  @P0 SEL R0, R3.reuse, R0, !P2 ;  /* 0x0000000003000207 */ /* 0x040fe40005000000 */
[----:B------:R-:W-:Y:S02]  /*6d40*/  CS2R R38, SRZ ;  /* 0x0000000000267805 */ /* 0x000fe4000001ff00 */
[----:B------:R-:W-:Y:S02]  /*6d50*/  LEA R53, R22, UR43, 0x3 ;  /* 0x0000002b16357c11 */ /* 0x000fe4000f8e18ff */
[----:B------:R-:W-:Y:S02]  /*6d60*/  CS2R R36, SRZ ;  /* 0x0000000000247805 */ /* 0x000fe4000001ff00 */
[----:B------:R-:W-:Y:S02]  /*6d70*/  @P1 LOP3.LUT R0, R0, 0x1, RZ, 0xc0, !PT ;  /* 0x0000000100001812 */ /* 0x000fe400078ec0ff */
[----:B------:R-:W-:Y:S02]  /*6d80*/  CS2R R30, SRZ ;  /* 0x00000000001e7805 */ /* 0x000fe4000001ff00 */
[----:B------:R-:W-:Y:S02]  /*6d90*/  PLOP3.LUT P2, PT, PT, PT, UP1, 0x80, 0x8 ;  /* 0x000000000008781c */ /* 0x000fe40003f4f018 */
[----:B------:R-:W-:Y:S02]  /*6da0*/  CS2R R28, SRZ ;  /* 0x00000000001c7805 */ /* 0x000fe4000001ff00 */
[----:B------:R-:W-:Y:S01]  /*6db0*/  ISETP.NE.U32.OR P6, PT, R0, 0x1, !P1 ;  /* 0x000000010000780c */ /* 0x000fe20004fc5470 */
[----:B------:R-:W-:Y:S01]  /*6dc0*/  VIADD R62, R56, UR43 ;  /* 0x0000002b383e7c36 */ /* 0x000fe20008000000 */
[----:B------:R-:W-:Y:S02]  /*6dd0*/  LOP3.LUT P4, R54, R46, 0xff, RZ, 0xc0, !PT ;  /* 0x000000ff2e367812 */ /* 0x000fe4000788c0ff */
[----:B------:R-:W-:Y:S02]  /*6de0*/  SEL R2, RZ, 0xffffffff, P3 ;  /* 0xffffffffff027807 */ /* 0x000fe40001800000 */
[----:B------:R-:W-:Y:S03]  /*6df0*/  P2R R61, PR, RZ, 0x40 ;  /* 0x00000040ff3d7803 */ /* 0x000fe60000000000 */
[----:B------:R-:W-:Y:S04]  /*6e00*/  @P2 SEL R2, R3, R2, !P4 ;  /* 0x0000000203022207 */ /* 0x000fe80006000000 */
[----:B------:R-:W-:Y:S02]  /*6e10*/  @P6 SHF.L.U32 R0, R59, 0x1f, RZ ;  /* 0x0000001f3b006819 */ /* 0x000fe400000006ff */
[----:B------:R-:W-:Y:S02]  /*6e20*/  LOP3.LUT R2, R2, 0x1, RZ, 0xc0, !PT ;  /* 0x0000000102027812 */ /* 0x000fe400078ec0ff */
[----:B------:R1:W2:Y:S02]  /*6e30*/  @P6 SYNCS.PHASECHK.TRANS64.TRYWAIT P1, [UR43+0xd0], R0 ;  /* 0x0000d000ff0065a7 */ /* 0x0002a4000802112b */
[----:B------:R-:W-:Y:S04]  /*6e40*/  ISETP.NE.U32.AND P5, PT, R2, 0x1, PT ;  /* 0x000000010200780c */ /* 0x000fe80003fa5070 */
[----:B------:R-:W-:Y:S02]  /*6e50*/  P2R R64, PR, RZ, 0x20 ;  /* 0x00000020ff407803 */ /* 0x000fe40000000000 */
[----:B-1----:R-:W-:Y:S04]  /*6e60*/  SHF.L.U32 R0, R58, 0x1f, RZ ;  /* 0x0000001f3a007819 */ /* 0x002fe800000006ff */
[----:B------:R1:W4:Y:S01]  /*6e70*/  SYNCS.PHASECHK.TRANS64.TRYWAIT P0, [R53+URZ+0x140], R0 ;  /* 0x00014000350075a7 */ /* 0x00032200080011ff */
[----:B--2---:R-:W-:Y:S01]  /*6e80*/  @P6 SEL R63, RZ, 0x1, !P1 ;  /* 0x00000001ff3f6807 */ /* 0x004fe20004800000 */
[----:B-1----:R-:W-:Y:S06]  /*6e90*/  @!P6 BRA `(.L_x_119) ;  /* 0x000000000058e947 */ /* 0x002fec0003800000 */
[C---:B------:R-:W-:Y:S01]  /*6ea0*/  VIADD R2, R62.reuse, 0x200 ;  /* 0x000002003e027836 */ /* 0x040fe20000000000 */
[----:B------:R-:W-:Y:S01]  /*6eb0*/  LOP3.LUT P6, RZ, R45, 0x40, RZ, 0xc0, !PT ;  /* 0x000000402dff7812 */ /* 0x000fe200078cc0ff */
[----:B------:R-:W-:Y:S01]  /*6ec0*/  BSSY B0, `(.L_x_120) ;  /* 0x000000e000007945 */ /* 0x000fe20003800000 */
[----:B------:R-:W-:Y:S01]  /*6ed0*/  ISETP.NE.AND P2, PT, R63, RZ, PT ;  /* 0x000000ff3f00720c */ /* 0x000fe20003f45270 */
[----:B------:R-:W-:Y:S01]  /*6ee0*/  @P5 VIADD R4, R62, 0x210 ;  /* 0x000002103e045836 */ /* 0x000fe20000000000 */
[----:B------:R-:W-:Y:S01]  /*6ef0*/  PLOP3.LUT P1, PT, PT, PT, PT, 0x8, 0x80 ;  /* 0x000000000080781c */ /* 0x000fe20003f2e170 */
[----:B------:R-:W-:Y:S01]  /*6f00*/  IMAD.MOV.U32 R39, RZ, RZ, RZ ;  /* 0x000000ffff277224 */ /* 0x000fe200078e00ff */
[----:B------:R-:W-:Y:S02]  /*6f10*/  @P5 PLOP3.LUT P1, PT, P6, PT, PT, 0x80, 0x8 ;  /* 0x000000000008581c */ /* 0x000fe4000372f070 */
[----:B------:R-:W-:Y:S02]  /*6f20*/  CS2R R36, SRZ ;  /* 0x0000000000247805 */ /* 0x000fe4000001ff00 */
[----:B------:R-:W-:Y:S02]  /*6f30*/  CS2R R30, SRZ ;  /* 0x00000000001e7805 */ /* 0x000fe4000001ff00 */
[----:B------:R-:W-:Y:S07]  /*6f40*/  CS2R R28, SRZ ;  /* 0x00000000001c7805 */ /* 0x000fee000001ff00 */
[----:B------:R-:W-:Y:S01]  /*6f50*/  @P1 VIADD R4, R2, 0xfffffff0 ;  /* 0xfffffff002041836 */ /* 0x000fe20000000000 */
[----:B------:R-:W-:Y:S06]  /*6f60*/  @P2 BRA `(.L_x_121) ;  /* 0x00000000000c2947 */ /* 0x000fec0003800000 */
[----:B------:R-:W-:Y:S04]  /*6f70*/  SHF.L.U32 R3, R59, 0x1f, RZ ;  /* 0x0000001f3b037819 */ /* 0x000fe800000006ff */
[----:B------:R-:W1:Y:S02]  /*6f80*/  SYNCS.PHASECHK.TRANS64.TRYWAIT P1, [UR43+0xd0], R3 ;  /* 0x0000d003ff0075a7 */ /* 0x000e64000802112b */
[----:B-1----:R-:W-:Y:S05]  /*6f90*/  @!P1 BRA `(.L_x_122) ;  /* 0x0000003400249947 */ /* 0x002fea0003800000 */
.L_x_121:
[----:B------:R-:W-:Y:S05]  /*6fa0*/  BSYNC B0 ;  /* 0x0000000000007941 */ /* 0x000fea0003800000 */
.L_x_120:
[----:B------:R-:W-:Y:S01]  /*6fb0*/  ISETP.NE.AND P1, PT, R64, RZ, PT ;  /* 0x000000ff4000720c */ /* 0x000fe20003f25270 */
[----:B------:R-:W-:Y:S11]  /*6fc0*/  HFMA2 R26, -RZ, RZ, 0, 5.9604644775390625e-08 ;  /* 0x00000001ff1a7431 */ /* 0x000ff600000001ff */
[----:B------:R-:W-:Y:S01]  /*6fd0*/  @!UPT UIADD3 URZ, UPT, UPT, URZ, URZ, URZ ;  /* 0x000000fffffff290 */ /* 0x000fe2000fffe0ff */
[----:B------:R2:W1:Y:S04]  /*6fe0*/  @P1 LDS.128 R36, [R4] ;  /* 0x0000000004241984 */ /* 0x0004680000000c00 */
[----:B------:R2:W1:Y:S02]  /*6ff0*/  @P1 LDS.128 R28, [R56+UR43+0x200] ;  /* 0x0002002b381c1984 */ /* 0x0004640008000c00 */
.L_x_119:
[----:B------:R-:W-:Y:S05]  /*7000*/  BSYNC B1 ;  /* 0x0000000000017941 */ /* 0x000fea0003800000 */
.L_x_118:
[----:B-1----:R-:W-:Y:S04]  /*7010*/  SHF.R.U32.HI R2, RZ, 0x15, R25 ;  /* 0x00000015ff027819 */ /* 0x002fe80000011619 */
[----:B------:R-:W-:Y:S01]  /*7020*/  LOP3.LUT P1, RZ, R2, 0x3, R47, 0x48, !PT ;  /* 0x0000000302ff7812 */ /* 0x000fe2000782482f */
[----:B------:R-:W-:Y:S01]  /*7030*/  @!UPT UIADD3 URZ, UPT, UPT, URZ, URZ, URZ ;  /* 0x000000fffffff290 */ /* 0x000fe2000fffe0ff */
[----:B----4-:R-:W-:Y:S11]  /*7040*/  @P0 BRA `(.L_x_123) ;  /* 0x0000000000080947 */ /* 0x010ff60003800000 */
[----:B------:R-:W1:Y:S02]  /*7050*/  SYNCS.PHASECHK.TRANS64.TRYWAIT P0, [R53+URZ+0x140], R0 ;  /* 0x00014000350075a7 */ /* 0x000e6400080011ff */
[----:B-1----:R-:W-:Y:S05]  /*7060*/  @!P0 BRA `(.L_x_124) ;  /* 0x0000003400088947 */ /* 0x002fea0003800000 */
.L_x_123:
[----:B------:R-:W-:Y:S05]  /*7070*/  @!P1 BRA `(.L_x_125) ;  /* 0x0000000000409947 */ /* 0x000fea0003800000 */
[----:B------:R-:W4:Y:S01]  /*7080*/  LDCU.64 UR8, c[0x4][0x70] ;  /* 0x01000e00ff0877ac */ /* 0x000f220008000a00 */
[----:B------:R-:W-:Y:S01]  /*7090*/  MOV R3, 0x0 ;  /* 0x0000000000037802 */ /* 0x000fe20000000f00 */
[----:B------:R-:W-:Y:S02]  /*70a0*/  HFMA2 R12, -RZ, RZ, 0, 5.9604644775390625e-08 ;  /* 0x00000001ff0c7431 */ /* 0x000fe400000001ff */
[----:B------:R-:W-:Y:S02]  /*70b0*/  IMAD.MOV.U32 R8, RZ, RZ, 0x192 ;  /* 0x00000192ff087424 */ /* 0x000fe400078e00ff */
[----:B------:R-:W-:Y:S01]  /*70c0*/  IMAD.MOV.U32 R13, RZ, RZ, RZ ;  /* 0x000000ffff0d7224 */ /* 0x000fe200078e00ff */
[----:B------:R-:W5:Y:S01]  /*70d0*/  LDCU.64 UR6, c[0x4][0x78] ;  /* 0x01000f00ff0677ac */ /* 0x000f620008000a00 */
[----:B------:R-:W1:Y:S01]  /*70e0*/  LDC.64 R2, c[0x4][R3] ;  /* 0x0100000003027b82 */ /* 0x000e620000000a00 */
[----:B------:R-:W3:Y:S01]  /*70f0*/  LDCU.64 UR4, c[0x4][0x10] ;  /* 0x01000200ff0477ac */ /* 0x000ee20008000a00 */
[----:B----4-:R-:W-:Y:S01]  /*7100*/  MOV R5, UR9 ;  /* 0x0000000900057c02 */ /* 0x010fe20008000f00 */
[----:B--2---:R-:W-:Y:S01]  /*7110*/  IMAD.U32 R4, RZ, RZ, UR8 ;  /* 0x00000008ff047e24 */ /* 0x004fe2000f8e00ff */
[----:B-----5:R-:W-:Y:S01]  /*7120*/  MOV R7, UR7 ;  /* 0x0000000700077c02 */ /* 0x020fe20008000f00 */
[----:B------:R-:W-:Y:S01]  /*7130*/  IMAD.U32 R6, RZ, RZ, UR6 ;  /* 0x00000006ff067e24 */ /* 0x000fe2000f8e00ff */
[----:B---3--:R-:W-:Y:S01]  /*7140*/  MOV R11, UR5 ;  /* 0x00000005000b7c02 */ /* 0x008fe20008000f00 */
[----:B------:R-:W-:Y:S02]  /*7150*/  IMAD.U32 R10, RZ, RZ, UR4 ;  /* 0x00000004ff0a7e24 */ /* 0x000fe4000f8e00ff */
[----:B------:R-:W-:Y:S07]  /*7160*/  LEPC R20, `(.L_x_125) ;  /* 0x000000001014794e */ /* 0x000fee0000000000 */
[----:B-1----:R-:W-:Y:S05]  /*7170*/  CALL.ABS.NOINC R2 ;  /* 0x0000000002007343 */ /* 0x002fea0003c00000 */
.L_x_125:
[----:B------:R-:W-:Y:S01]  /*7180*/  SHF.L.U32 R3, R28, 0x10, RZ ;  /* 0x000000101c037819 */ /* 0x000fe200000006ff */
[----:B------:R-:W-:Y:S05]  /*7190*/  WARPSYNC.ALL ;  /* 0x0000000000007948 */ /* 0x000fea0003800000 */
[----:B------:R-:W-:Y:S01]  /*71a0*/  R2UR UR4, R25 ;  /* 0x00000000190472ca */ /* 0x000fe200000e0000 */
[----:B------:R-:W-:Y:S01]  /*71b0*/  BSSY.RECONVERGENT B0, `(.L_x_126) ;  /* 0x0000057000007945 */ /* 0x000fe20003800200 */
[C---:B------:R-:W-:Y:S02]  /*71c0*/  SHF.L.U32 R20, R29.reuse, 0x10, RZ ;  /* 0x000000101d147819 */ /* 0x040fe400000006ff */
[----:B------:R-:W-:Y:S02]  /*71d0*/  LOP3.LUT R21, R29, 0xffff0000, RZ, 0xc0, !PT ;  /* 0xffff00001d157812 */ /* 0x000fe400078ec0ff */
[----:B------:R-:W-:Y:S02]  /*71e0*/  MOV R65, 0x10 ;  /* 0x0000001000417802 */ /* 0x000fe40000000f00 */
[----:B------:R-:W-:Y:S02]  /*71f0*/  LOP3.LUT P6, RZ, R45, 0x40, RZ, 0xc0, !PT ;  /* 0x000000402dff7812 */ /* 0x000fe400078cc0ff */
[----:B------:R-:W-:Y:S02]  /*7200*/  ISETP.NE.AND P0, PT, R60, RZ, PT ;  /* 0x000000ff3c00720c */ /* 0x000fe40003f05270 */
[----:B------:R-:W-:Y:S01]  /*7210*/  SEL R65, R65, 0xfffffff0, !P6 ;  /* 0xfffffff041417807 */ /* 0x000fe20007000000 */
[----:B--2---:R-:W1:Y:S03]  /*7220*/  LDTM.x16 R4, tmem[UR4] ;  /* 0x00000004000479ee */ /* 0x004e660008240000 */
[----:B------:R-:W-:Y:S01]  /*7230*/  IADD3 R62, PT, PT, R62, R65, RZ ;  /* 0x000000413e3e7210 */ /* 0x000fe20007ffe0ff */
[----:B-1-3--:R-:W-:Y:S01]  /*7240*/  FMUL R0, R24, R4 ;  /* 0x0000000418007220 */ /* 0x00afe20000400000 */
[----:B------:R-:W-:Y:S01]  /*7250*/  LOP3.LUT R4, R28, 0xffff0000, RZ, 0xc0, !PT ;  /* 0xffff00001c047812 */ /* 0x000fe200078ec0ff */
[C---:B------:R-:W-:Y:S01]  /*7260*/  FMUL R2, R24.reuse, R5 ;  /* 0x0000000518027220 */ /* 0x040fe20000400000 */
[C---:B------:R-:W-:Y:S01]  /*7270*/  FMUL R7, R24.reuse, R7 ;  /* 0x0000000718077220 */ /* 0x040fe20000400000 */
[C---:B------:R-:W-:Y:S01]  /*7280*/  FFMA R0, R27.reuse, R3, R0 ;  /* 0x000000031b007223 */ /* 0x040fe20000000000 */
[C---:B------:R-:W-:Y:S01]  /*7290*/  FMUL R3, R24.reuse, R6 ;  /* 0x0000000618037220 */ /* 0x040fe20000400000 */
[C---:B------:R-:W-:Y:S01]  /*72a0*/  FFMA R2, R27.reuse, R4, R2 ;  /* 0x000000041b027223 */ /* 0x040fe20000000002 */
[C---:B------:R-:W-:Y:S01]  /*72b0*/  FMUL R4, R24.reuse, R8 ;  /* 0x0000000818047220 */ /* 0x040fe20000400000 */
[C---:B------:R-:W-:Y:S01]  /*72c0*/  FMUL R8, R24.reuse, R12 ;  /* 0x0000000c18087220 */ /* 0x040fe20000400000 */
[----:B------:R-:W-:Y:S01]  /*72d0*/  FMUL R12, R24, R16 ;  /* 0x00000010180c7220 */ /* 0x000fe20000400000 */
[----:B------:R-:W-:Y:S01]  /*72e0*/  SHF.L.U32 R16, R30, 0x10, RZ ;  /* 0x000000101e107819 */ /* 0x000fe200000006ff */
[C---:B------:R-:W-:Y:S01]  /*72f0*/  FFMA R3, R27.reuse, R20, R3 ;  /* 0x000000141b037223 */ /* 0x040fe20000000003 */
[----:B------:R-:W-:Y:S01]  /*7300*/  F2FP.BF16.F32.PACK_AB R32, R2, R0 ;  /* 0x000000000220723e */ /* 0x000fe200000010ff */
[----:B------:R-:W-:Y:S01]  /*7310*/  FFMA R7, R27, R21, R7 ;  /* 0x000000151b077223 */ /* 0x000fe20000000007 */
[----:B------:R-:W-:Y:S01]  /*7320*/  LOP3.LUT R0, R30, 0xffff0000, RZ, 0xc0, !PT ;  /* 0xffff00001e007812 */ /* 0x000fe200078ec0ff */
[C---:B------:R-:W-:Y:S01]  /*7330*/  FMUL R5, R24.reuse, R9 ;  /* 0x0000000918057220 */ /* 0x040fe20000400000 */
[----:B------:R-:W-:Y:S01]  /*7340*/  SHF.L.U32 R2, R31, 0x10, RZ ;  /* 0x000000101f027819 */ /* 0x000fe200000006ff */
[----:B------:R-:W-:Y:S01]  /*7350*/  FFMA R4, R27, R16, R4 ;  /* 0x000000101b047223 */ /* 0x000fe20000000004 */
[----:B------:R-:W-:Y:S01]  /*7360*/  LOP3.LUT R16, R31, 0xffff0000, RZ, 0xc0, !PT ;  /* 0xffff00001f107812 */ /* 0x000fe200078ec0ff */
[C---:B------:R-:W-:Y:S01]  /*7370*/  FMUL R6, R24.reuse, R10 ;  /* 0x0000000a18067220 */ /* 0x040fe20000400000 */
[----:B------:R-:W-:Y:S01]  /*7380*/  F2FP.BF16.F32.PACK_AB R33, R7, R3 ;  /* 0x000000030721723e */ /* 0x000fe200000010ff */
[C---:B------:R-:W-:Y:S01]  /*7390*/  FFMA R5, R27.reuse, R0, R5 ;  /* 0x000000001b057223 */ /* 0x040fe20000000005 */
[----:B------:R-:W-:Y:S01]  /*73a0*/  FMUL R11, R24, R11 ;  /* 0x0000000b180b7220 */ /* 0x000fe20000400000 */
[C---:B------:R-:W-:Y:S01]  /*73b0*/  SHF.L.U32 R0, R36.reuse, 0x10, RZ ;  /* 0x0000001024007819 */ /* 0x040fe200000006ff */
[C---:B------:R-:W-:Y:S01]  /*73c0*/  FFMA R6, R27.reuse, R2, R6 ;  /* 0x000000021b067223 */ /* 0x040fe20000000006 */
[----:B------:R-:W-:Y:S01]  /*73d0*/  LOP3.LUT R2, R36, 0xffff0000, RZ, 0xc0, !PT ;  /* 0xffff000024027812 */ /* 0x000fe200078ec0ff */
[----:B------:R-:W-:Y:S01]  /*73e0*/  FFMA R11, R27, R16, R11 ;  /* 0x000000101b0b7223 */ /* 0x000fe2000000000b */
[C---:B------:R-:W-:Y:S01]  /*73f0*/  FMUL R9, R24.reuse, R13 ;  /* 0x0000000d18097220 */ /* 0x040fe20000400000 */
[----:B------:R-:W-:Y:S01]  /*7400*/  SHF.L.U32 R3, R37, 0x10, RZ ;  /* 0x0000001025037819 */ /* 0x000fe200000006ff */
[----:B------:R-:W-:Y:S01]  /*7410*/  FFMA R8, R27, R0, R8 ;  /* 0x000000001b087223 */ /* 0x000fe20000000008 */
[C---:B------:R-:W-:Y:S01]  /*7420*/  FMUL R10, R24.reuse, R14 ;  /* 0x0000000e180a7220 */ /* 0x040fe20000400000 */
[----:B------:R-:W-:Y:S01]  /*7430*/  LOP3.LUT R0, R37, 0xffff0000, RZ, 0xc0, !PT ;  /* 0xffff000025007812 */ /* 0x000fe200078ec0ff */
[----:B------:R-:W-:Y:S01]  /*7440*/  FMUL R15, R24, R15 ;  /* 0x0000000f180f7220 */ /* 0x000fe20000400000 */
[C---:B------:R-:W-:Y:S01]  /*7450*/  FFMA R9, R27.reuse, R2, R9 ;  /* 0x000000021b097223 */ /* 0x040fe20000000009 */
[C---:B------:R-:W-:Y:S01]  /*7460*/  FFMA R10, R27.reuse, R3, R10 ;  /* 0x000000031b0a7223 */ /* 0x040fe2000000000a */
[----:B------:R-:W-:Y:S01]  /*7470*/  SHF.L.U32 R2, R38, 0x10, RZ ;  /* 0x0000001026027819 */ /* 0x000fe200000006ff */
[----:B------:R-:W-:Y:S01]  /*7480*/  FFMA R15, R27, R0, R15 ;  /* 0x000000001b0f7223 */ /* 0x000fe2000000000f */
[----:B------:R-:W-:Y:S01]  /*7490*/  F2FP.BF16.F32.PACK_AB R34, R5, R4 ;  /* 0x000000040522723e */ /* 0x000fe200000010ff */
[----:B------:R-:W-:Y:S01]  /*74a0*/  FMUL R13, R24, R17 ;  /* 0x00000011180d7220 */ /* 0x000fe20000400000 */
[----:B------:R-:W-:Y:S01]  /*74b0*/  LOP3.LUT R3, R38, 0xffff0000, RZ, 0xc0, !PT ;  /* 0xffff000026037812 */ /* 0x000fe200078ec0ff */
[C---:B------:R-:W-:Y:S01]  /*74c0*/  FMUL R14, R24.reuse, R18 ;  /* 0x00000012180e7220 */ /* 0x040fe20000400000 */
[C---:B------:R-:W-:Y:S01]  /*74d0*/  SHF.L.U32 R4, R39.reuse, 0x10, RZ ;  /* 0x0000001027047819 */ /* 0x040fe200000006ff */
[----:B------:R-:W-:Y:S01]  /*74e0*/  FMUL R19, R24, R19 ;  /* 0x0000001318137220 */ /* 0x000fe20000400000 */
[----:B------:R-:W-:Y:S01]  /*74f0*/  LOP3.LUT R0, R39, 0xffff0000, RZ, 0xc0, !PT ;  /* 0xffff000027007812 */ /* 0x000fe200078ec0ff */
[----:B------:R-:W-:Y:S01]  /*7500*/  FFMA R12, R27, R2, R12 ;  /* 0x000000021b0c7223 */ /* 0x000fe2000000000c */
[----:B------:R-:W-:Y:S01]  /*7510*/  F2FP.BF16.F32.PACK_AB R35, R11, R6 ;  /* 0x000000060b23723e */ /* 0x000fe200000010ff */
[C---:B------:R-:W-:Y:S01]  /*7520*/  FFMA R13, R27.reuse, R3, R13 ;  /* 0x000000031b0d7223 */ /* 0x040fe2000000000d */
[C---:B------:R-:W-:Y:S01]  /*7530*/  FFMA R14, R27.reuse, R4, R14 ;  /* 0x000000041b0e7223 */ /* 0x040fe2000000000e */
[----:B------:R-:W-:Y:S01]  /*7540*/  FFMA R19, R27, R0, R19 ;  /* 0x000000001b137223 */ /* 0x000fe20000000013 */
[----:B------:R-:W-:Y:S01]  /*7550*/  F2FP.BF16.F32.PACK_AB R8, R9, R8 ;  /* 0x000000080908723e */ /* 0x000fe200000010ff */
[----:B------:R1:W-:Y:S01]  /*7560*/  STS.128 [R56+UR43+0x200], R32 ;  /* 0x0002002038007988 */ /* 0x0003e20008000c2b */
[----:B------:R-:W-:Y:S02]  /*7570*/  F2FP.BF16.F32.PACK_AB R9, R15, R10 ;  /* 0x0000000a0f09723e */ /* 0x000fe400000010ff */
[----:B------:R-:W-:Y:S02]  /*7580*/  F2FP.BF16.F32.PACK_AB R10, R13, R12 ;  /* 0x0000000c0d0a723e */ /* 0x000fe400000010ff */
[----:B------:R-:W-:Y:S05]  /*7590*/  F2FP.BF16.F32.PACK_AB R11, R19, R14 ;  /* 0x0000000e130b723e */ /* 0x000fea00000010ff */
[----:B------:R1:W-:Y:S01]  /*75a0*/  STS.128 [R62+0x200], R8 ;  /* 0x000200083e007388 */ /* 0x0003e20000000c00 */
[----:B------:R-:W-:Y:S01]  /*75b0*/  @!PT LDS RZ, [RZ] ;  /* 0x00000000fffff984 */ /* 0x000fe20000000800 */
[----:B------:R-:W-:Y:S01]  /*75c0*/  @!PT LDS RZ, [RZ] ;  /* 0x00000000fffff984 */ /* 0x000fe20000000800 */
[----:B------:R-:W-:Y:S01]  /*75d0*/  @!PT LDS RZ, [RZ] ;  /* 0x00000000fffff984 */ /* 0x000fe20000000800 */
[----:B------:R-:W-:Y:S01]  /*75e0*/  @!PT LDS RZ, [RZ] ;  /* 0x00000000fffff984 */ /* 0x000fe20000000800 */
[----:B------:R2:W-:Y:S07]  /*75f0*/  MEMBAR.ALL.CTA ;  /* 0x0000000000007992 */ /* 0x0005ee0000008000 */
[----:B--2---:R-:W2:Y:S02]  /*7600*/  FENCE.VIEW.ASYNC.S ;  /* 0x00000000000073c6 */ /* 0x004ea40000000000 */
[----:B--2---:R-:W-:Y:S06]  /*7610*/  BAR.SYNC.DEFER_BLOCKING 0x1, 0x80 ;  /* 0x0042000000007b1d */ /* 0x004fec0000010000 */
[----:B------:R-:W-:Y:S05]  /*7620*/  @P0 BRA `(.L_x_127) ;  /* 0x00000000003c0947 */ /* 0x000fea0003800000 */
[----:B------:R-:W2:Y:S01]  /*7630*/  LDCU.64 UR6, c[0x0][0x348] ;  /* 0x00006900ff0677ac */ /* 0x000ea20008000a00 */
[----:B------:R-:W-:Y:S01]  /*7640*/  UIADD3 UR4, UPT, UPT, UR43, 0x200, URZ ;  /* 0x000002002b047890 */ /* 0x000fe2000fffe0ff */
[----:B------:R-:W-:Y:S01]  /*7650*/  UMOV UR51, UR36 ;  /* 0x0000002400337c82 */ /* 0x000fe20008000000 */
[----:B------:R-:W-:Y:S02]  /*7660*/  UIADD3 UR9, UPT, UPT, UR49, 0x40, URZ ;  /* 0x0000004031097890 */ /* 0x000fe4000fffe0ff */
[----:B------:R-:W-:Y:S02]  /*7670*/  UIADD3 UR8, UPT, UPT, UR43, 0xa00, URZ ;  /* 0x00000a002b087890 */ /* 0x000fe4000fffe0ff */
[----:B------:R-:W-:Y:S01]  /*7680*/  MOV R52, UR4 ;  /* 0x0000000400347c02 */ /* 0x000fe20008000f00 */
[----:B------:R-:W-:Y:S01]  /*7690*/  UMOV UR10, UR50 ;  /* 0x00000032000a7c82 */ /* 0x000fe20008000000 */
[----:B------:R-:W-:Y:S02]  /*76a0*/  UMOV UR11, UR36 ;  /* 0x00000024000b7c82 */ /* 0x000fe40008000000 */
[----:B------:R-:W-:Y:S01]  /*76b0*/  R2UR UR48, R52 ;  /* 0x00000000343072ca */ /* 0x000fe200000e0000 */
[----:B--2---:R-:W-:Y:S04]  /*76c0*/  UIADD3 UR4, UP0, UPT, UR6, 0x680, URZ ;  /* 0x0000068006047890 */ /* 0x004fe8000ff1e0ff */
[----:B------:R-:W-:Y:S09]  /*76d0*/  UIADD3.X UR5, UPT, UPT, URZ, UR7, URZ, UP0, !UPT ;  /* 0x00000007ff057290 */ /* 0x000ff200087fe4ff */
[----:B------:R2:W-:Y:S01]  /*76e0*/  UTMASTG.3D [UR48], [UR4] ;  /* 0x00000030040073b5 */ /* 0x0005e20008010000 */
[----:B------:R2:W-:Y:S01]  /*76f0*/  UTMASTG.3D [UR8], [UR4] ;  /* 0x00000008040073b5 */ /* 0x0005e20008010000 */
[----:B------:R0:W-:Y:S01]  /*7700*/  UTMACMDFLUSH ;  /* 0x00000000000079b7 */ /* 0x0001e20000000000 */
[----:B--2---:R-:W-:Y:S04]  /*7710*/  DEPBAR.LE SB0, 0x1 ;  /* 0x000080400000791a */ /* 0x004fe80000000000 */
.L_x_127:
[----:B------:R-:W-:Y:S05]  /*7720*/  BSYNC.RECONVERGENT B0 ;  /* 0x0000000000007941 */ /* 0x000fea0003800200 */
.L_x_126:
[----:B------:R-:W-:Y:S01]  /*7730*/  BAR.SYNC.DEFER_BLOCKING 0x1, 0x80 ;  /* 0x0042000000007b1d */ /* 0x000fe20000010000 */
[----:B------:R-:W-:Y:S01]  /*7740*/  ISETP.NE.AND P1, PT, R61, RZ, PT ;  /* 0x000000ff3d00720c */ /* 0x000fe20003f25270 */
[----:B------:R-:W-:Y:S01]  /*7750*/  UISETP.NE.AND UP0, UPT, UR52, URZ, UPT ;  /* 0x000000ff3400728c */ /* 0x000fe2000bf05270 */
[----:B------:R-:W-:Y:S11]  /*7760*/  LEA R2, R26, UR43, 0x3 ;  /* 0x0000002b1a027c11 */ /* 0x000ff6000f8e18ff */
[----:B------:R-:W-:Y:S01]  /*7770*/  @P1 SHF.L.U32 R3, R59, 0x1f, RZ ;  /* 0x0000001f3b031819 */ /* 0x000fe200000006ff */
[----:B------:R-:W-:Y:S06]  /*7780*/  BRA.U !UP0, `(.L_x_128) ;  /* 0x0000000108247547 */ /* 0x000fec000b800000 */
[----:B------:R-:W-:Y:S01]  /*7790*/  IMAD.U32 R4, RZ, RZ, UR46 ;  /* 0x0000002eff047e24 */ /* 0x000fe2000f8e00ff */
[----:B------:R-:W-:Y:S01]  /*77a0*/  MOV R0, UR47 ;  /* 0x0000002f00007c02 */ /* 0x000fe20008000f00 */
[----:B------:R-:W-:Y:S03]  /*77b0*/  UIADD3 UR4, UPT, UPT, UR46, 0x1, URZ ;  /* 0x000000012e047890 */ /* 0x000fe6000fffe0ff */
[----:B------:R-:W-:Y:S01]  /*77c0*/  @P1 LEA R4, R4, UR43, 0x3 ;  /* 0x0000002b04041c11 */ /* 0x000fe2000f8e18ff */
[----:B------:R-:W-:Y:S04]  /*77d0*/  UISETP.NE.AND UP0, UPT, UR4, 0x4, UPT ;  /* 0x000000040400788c */ /* 0x000fe8000bf05270 */
[----:B------:R-:W-:Y:S01]  /*77e0*/  @P1 VIADD R4, R4, 0xf0 ;  /* 0x000000f004041836 */ /* 0x000fe20000000000 */
[----:B------:R-:W-:Y:S04]  /*77f0*/  USEL UR46, UR4, URZ, UP0 ;  /* 0x000000ff042e7287 */ /* 0x000fe80008000000 */
[----:B------:R-:W-:Y:S04]  /*7800*/  @P1 PRMT R0, R0, 0x654, R4 ;  /* 0x0000065400001816 */ /* 0x000fe80000000004 */
[----:B------:R2:W-:Y:S04]  /*7810*/  @P1 SYNCS.ARRIVE.TRANS64.RED.A1T0 RZ, [R0+URZ], RZ ;  /* 0x000000ff00ff19a7 */ /* 0x0005e800081004ff */
.L_x_128:
[----:B------:R-:W3:Y:S01]  /*7820*/  @P1 SYNCS.PHASECHK.TRANS64.TRYWAIT P0, [R2+URZ+0xd0], R3 ;  /* 0x0000d003020015a7 */ /* 0x000ee200080011ff */
[----:B------:R-:W-:Y:S01]  /*7830*/  BSSY B1, `(.L_x_129) ;  /* 0x0000012000017945 */ /* 0x000fe20003800000 */
[----:B---3--:R-:W-:Y:S03]  /*7840*/  @P1 SEL R63, RZ, 0x1, !P0 ;  /* 0x00000001ff3f1807 */ /* 0x008fe60004000000 */
[----:B------:R-:W-:Y:S05]  /*7850*/  @!P1 BRA `(.L_x_130) ;  /* 0x00000000003c9947 */ /* 0x000fea0003800000 */
[----:B------:R-:W-:Y:S01]  /*7860*/  ISETP.NE.AND P1, PT, R64, RZ, PT ;  /* 0x000000ff4000720c */ /* 0x000fe20003f25270 */
[----:B------:R-:W-:Y:S01]  /*7870*/  BSSY B0, `(.L_x_131) ;  /* 0x0000009000007945 */ /* 0x000fe20003800000 */
[----:B------:R-:W-:Y:S11]  /*7880*/  ISETP.NE.AND P0, PT, R63, RZ, PT ;  /* 0x000000ff3f00720c */ /* 0x000ff60003f05270 */
[----:B------:R-:W-:Y:S05]  /*7890*/  @P1 IMAD R4, R26, 0x1000, R56 ;  /* 0x000010001a041824 */ /* 0x000fea00078e0238 */
[----:B------:R-:W-:Y:S05]  /*78a0*/  @P1 IADD3 R3, PT, PT, R4, UR43, RZ ;  /* 0x0000002b04031c10 */ /* 0x000fea000fffe0ff */
[----:B------:R-:W-:Y:S01]  /*78b0*/  @P1 IMAD.IADD R3, R65, 0x1, R3 ;  /* 0x0000000141031824 */ /* 0x000fe200078e0203 */
[----:B------:R-:W-:Y:S06]  /*78c0*/  @P0 BRA `(.L_x_132) ;  /* 0x00000000000c0947 */ /* 0x000fec0003800000 */
[----:B--2---:R-:W-:Y:S04]  /*78d0*/  SHF.L.U32 R0, R59, 0x1f, RZ ;  /* 0x0000001f3b007819 */ /* 0x004fe800000006ff */
[----:B------:R-:W2:Y:S02]  /*78e0*/  SYNCS.PHASECHK.TRANS64.TRYWAIT P0, [R2+URZ+0xd0], R0 ;  /* 0x0000d000020075a7 */ /* 0x000ea400080011ff */
[----:B--2---:R-:W-:Y:S05]  /*78f0*/  @!P0 BRA `(.L_x_133) ;  /* 0x0000002800f88947 */ /* 0x004fea0003800000 */
.L_x_132:
[----:B------:R-:W-:Y:S05]  /*7900*/  BSYNC B0 ;  /* 0x0000000000007941 */ /* 0x000fea0003800000 */
.L_x_131:
[----:B------:R-:W-:Y:S02]  /*7910*/  ISETP.NE.AND P0, PT, R64, RZ, PT ;  /* 0x000000ff4000720c */ /* 0x000fe40003f05270 */
[----:B------:R-:W-:Y:S11]  /*7920*/  IADD3 R26, PT, PT, R26, 0x1, RZ ;  /* 0x000000011a1a7810 */ /* 0x000ff60007ffe0ff */
[----:B------:R3:W4:Y:S04]  /*7930*/  @P0 LDS.128 R28, [R4+UR43+0x200] ;  /* 0x0002002b041c0984 */ /* 0x0007280008000c00 */
[----:B------:R3:W1:Y:S02]  /*7940*/  @P0 LDS.128 R36, [R3+0x200] ;  /* 0x0002000003240984 */ /* 0x0006640000000c00 */
.L_x_130:
[----:B------:R-:W-:Y:S05]  /*7950*/  BSYNC B1 ;  /* 0x0000000000017941 */ /* 0x000fea0003800000 */
.L_x_129:
[----:B--2---:R-:W-:Y:S05]  /*7960*/  VIADD R0, R25, 0x10 ;  /* 0x0000001019007836 */ /* 0x004fea0000000000 */
[----:B------:R-:W-:Y:S04]  /*7970*/  SHF.R.U32.HI R0, RZ, 0x15, R0 ;  /* 0x00000015ff007819 */ /* 0x000fe80000011600 */
[----:B------:R-:W-:Y:S11]  /*7980*/  LOP3.LUT P0, RZ, R0, 0x3, R47, 0x48, !PT ;  /* 0x0000000300ff7812 */ /* 0x000ff6000780482f */
[----:B------:R-:W-:Y:S02]  /*7990*/  @!UPT UIADD3 URZ, UPT, UPT, URZ, URZ, URZ ;  /* 0x000000fffffff290 */ /* 0x000fe4000fffe0ff */
[----:B------:R-:W-:Y:S05]  /*79a0*/  @!P0 BRA `(.L_x_134) ;  /* 0x0000000000408947 */ /* 0x000fea0003800000 */
[----:B------:R-:W2:Y:S01]  /*79b0*/  LDCU.64 UR8, c[0x4][0x70] ;  /* 0x01000e00ff0877ac */ /* 0x000ea20008000a00 */
[----:B---3--:R-:W-:Y:S01]  /*79c0*/  MOV R3, 0x0 ;  /* 0x0000000000037802 */ /* 0x008fe20000000f00 */
[----:B------:R-:W-:Y:S02]  /*79d0*/  HFMA2 R12, -RZ, RZ, 0, 5.9604644775390625e-08 ;  /* 0x00000001ff0c7431 */ /* 0x000fe400000001ff */
[----:B-1----:R-:W-:Y:S02]  /*79e0*/  IMAD.MOV.U32 R8, RZ, RZ, 0x192 ;  /* 0x00000192ff087424 */ /* 0x002fe400078e00ff */
[----:B------:R-:W-:Y:S01]  /*79f0*/  IMAD.MOV.U32 R13, RZ, RZ, RZ ;  /* 0x000000ffff0d7224 */ /* 0x000fe200078e00ff */
[----:B------:R-:W1:Y:S01]  /*7a00*/  LDCU.64 UR6, c[0x4][0x78] ;  /* 0x01000f00ff0677ac */ /* 0x000e620008000a00 */
[----:B------:R-:W3:Y:S01]  /*7a10*/  LDC.64 R2, c[0x4][R3] ;  /* 0x0100000003027b82 */ /* 0x000ee20000000a00 */
[----:B------:R-:W5:Y:S01]  /*7a20*/  LDCU.64 UR4, c[0x4][0x10] ;  /* 0x01000200ff0477ac */ /* 0x000f620008000a00 */
[----:B--2---:R-:W-:Y:S01]  /*7a30*/  MOV R5, UR9 ;  /* 0x0000000900057c02 */ /* 0x004fe20008000f00 */
[----:B------:R-:W-:Y:S01]  /*7a40*/  IMAD.U32 R4, RZ, RZ, UR8 ;  /* 0x00000008ff047e24 */ /* 0x000fe2000f8e00ff */
[----:B-1----:R-:W-:Y:S01]  /*7a50*/  MOV R7, UR7 ;  /* 0x0000000700077c02 */ /* 0x002fe20008000f00 */
[----:B------:R-:W-:Y:S01]  /*7a60*/  IMAD.U32 R6, RZ, RZ, UR6 ;  /* 0x00000006ff067e24 */ /* 0x000fe2000f8e00ff */
[----:B-----5:R-:W-:Y:S01]  /*7a70*/  MOV R11, UR5 ;  /* 0x00000005000b7c02 */ /* 0x020fe20008000f00 */
[----:B------:R-:W-:Y:S02]  /*7a80*/  IMAD.U32 R10, RZ, RZ, UR4 ;  /* 0x00000004ff0a7e24 */ /* 0x000fe4000f8e00ff */
[----:B------:R-:W-:Y:S07]  /*7a90*/  LEPC R20, `(.L_x_134) ;  /* 0x000000001014794e */ /* 0x000fee0000000000 */
[----:B---34-:R-:W-:Y:S05]  /*7aa0*/  CALL.ABS.NOINC R2 ;  /* 0x0000000002007343 */ /* 0x018fea0003c00000 */
.L_x_134:
[----:B---34-:R-:W-:Y:S01]  /*7ab0*/  SHF.L.U32 R3, R28, 0x10, RZ ;  /* 0x000000101c037819 */ /* 0x018fe200000006ff */
[----:B------:R-:W-:Y:S05]  /*7ac0*/  WARPSYNC.ALL ;  /* 0x0000000000007948 */ /* 0x000fea0003800000 */
[----:B------:R-:W-:Y:S01]  /*7ad0*/  R2UR UR4, R25 ;  /* 0x00000000190472ca */ /* 0x000fe200000e0000 */
[----:B------:R-:W-:Y:S01]  /*7ae0*/  BSSY.RECONVERGENT B0, `(.L_x_135) ;  /* 0x000005b000007945 */ /* 0x000fe20003800200 */
[----:B------:R-:W-:Y:S02]  /*7af0*/  SHF.L.U32 R20, R30, 0x10, RZ ;  /* 0x000000101e147819 */ /* 0x000fe400000006ff */
[----:B------:R-:W-:Y:S02]  /*7b00*/  ISETP.NE.AND P6, PT, R61, RZ, PT ;  /* 0x000000ff3d00720c */ /* 0x000fe40003fc5270 */
[----:B------:R-:W-:Y:S07]  /*7b10*/  ISETP.NE.AND P0, PT, R60, RZ, PT ;  /* 0x000000ff3c00720c */ /* 0x000fee0003f05270 */
[----:B-1----:R-:W1:Y:S02]  /*7b20*/  LDTM.x16 R4, tmem[UR4+0x10] ;  /* 0x00001004000479ee */ /* 0x002e640008240000 */
[----:B-1----:R-:W-:Y:S01]  /*7b30*/  FMUL R0, R24, R4 ;  /* 0x0000000418007220 */ /* 0x002fe20000400000 */
[----:B------:R-:W-:Y:S01]  /*7b40*/  LOP3.LUT R4, R28, 0xffff0000, RZ, 0xc0, !PT ;  /* 0xffff00001c047812 */ /* 0x000fe200078ec0ff */
[C---:B------:R-:W-:Y:S01]  /*7b50*/  FMUL R2, R24.reuse, R5 ;  /* 0x0000000518027220 */ /* 0x040fe20000400000 */
[----:B------:R-:W-:Y:S01]  /*7b60*/  SHF.L.U32 R5, R29, 0x10, RZ ;  /* 0x000000101d057819 */ /* 0x000fe200000006ff */
[----:B------:R-:W-:Y:S01]  /*7b70*/  FFMA R0, R27, R3, R0 ;  /* 0x000000031b007223 */ /* 0x000fe20000000000 */
[C---:B------:R-:W-:Y:S01]  /*7b80*/  FMUL R3, R24.reuse, R6 ;  /* 0x0000000618037220 */ /* 0x040fe20000400000 */
[----:B------:R-:W-:Y:S01]  /*7b90*/  LOP3.LUT R6, R29, 0xffff0000, RZ, 0xc0, !PT ;  /* 0xffff00001d067812 */ /* 0x000fe200078ec0ff */
[C---:B------:R-:W-:Y:S01]  /*7ba0*/  FFMA R2, R27.reuse, R4, R2 ;  /* 0x000000041b027223 */ /* 0x040fe20000000002 */
[C---:B------:R-:W-:Y:S01]  /*7bb0*/  FMUL R7, R24.reuse, R7 ;  /* 0x0000000718077220 */ /* 0x040fe20000400000 */
[C---:B------:R-:W-:Y:S01]  /*7bc0*/  FFMA R3, R27.reuse, R5, R3 ;  /* 0x000000051b037223 */ /* 0x040fe20000000003 */
[C---:B------:R-:W-:Y:S01]  /*7bd0*/  FMUL R4, R24.reuse, R8 ;  /* 0x0000000818047220 */ /* 0x040fe20000400000 */
[----:B------:R-:W-:Y:S01]  /*7be0*/  FMUL R5, R24, R9 ;  /* 0x0000000918057220 */ /* 0x000fe20000400000 */
[----:B------:R-:W-:Y:S01]  /*7bf0*/  F2FP.BF16.F32.PACK_AB R32, R2, R0 ;  /* 0x000000000220723e */ /* 0x000fe200000010ff */
[C---:B------:R-:W-:Y:S01]  /*7c00*/  FFMA R7, R27.reuse, R6, R7 ;  /* 0x000000061b077223 */ /* 0x040fe20000000007 */
[----:B------:R-:W-:Y:S01]  /*7c10*/  LOP3.LUT R0, R30, 0xffff0000, RZ, 0xc0, !PT ;  /* 0xffff00001e007812 */ /* 0x000fe200078ec0ff */
[----:B------:R-:W-:Y:S01]  /*7c20*/  FFMA R4, R27, R20, R4 ;  /* 0x000000141b047223 */ /* 0x000fe20000000004 */
[----:B------:R-:W-:Y:S01]  /*7c30*/  SHF.L.U32 R2, R31, 0x10, RZ ;  /* 0x000000101f027819 */ /* 0x000fe200000006ff */
[----:B------:R-:W-:Y:S01]  /*7c40*/  FMUL R6, R24, R10 ;  /* 0x0000000a18067220 */ /* 0x000fe20000400000 */
[----:B------:R-:W-:Y:S01]  /*7c50*/  F2FP.BF16.F32.PACK_AB R33, R7, R3 ;  /* 0x000000030721723e */ /* 0x000fe200000010ff */
[----:B------:R-:W-:Y:S01]  /*7c60*/  FFMA R5, R27, R0, R5 ;  /* 0x000000001b057223 */ /* 0x000fe20000000005 */
[----:B------:R-:W-:Y:S01]  /*7c70*/  LOP3.LUT R3, R31, 0xffff0000, RZ, 0xc0, !PT ;  /* 0xffff00001f037812 */ /* 0x000fe200078ec0ff */
[----:B------:R-:W-:Y:S01]  /*7c80*/  FFMA R6, R27, R2, R6 ;  /* 0x000000021b067223 */ /* 0x000fe20000000006 */
[----:B------:R-:W-:Y:S01]  /*7c90*/  SHF.L.U32 R7, R36, 0x10, RZ ;  /* 0x0000001024077819 */ /* 0x000fe200000006ff */
[----:B------:R-:W-:Y:S01]  /*7ca0*/  FMUL R11, R24, R11 ;  /* 0x0000000b180b7220 */ /* 0x000fe20000400000 */
[----:B------:R-:W-:Y:S01]  /*7cb0*/  LOP3.LUT R0, R36, 0xffff0000, RZ, 0xc0, !PT ;  /* 0xffff000024007812 */ /* 0x000fe200078ec0ff */
[C---:B------:R-:W-:Y:S01]  /*7cc0*/  FMUL R8, R24.reuse, R12 ;  /* 0x0000000c18087220 */ /* 0x040fe20000400000 */
[----:B------:R-:W-:Y:S01]  /*7cd0*/  SHF.L.U32 R2, R37, 0x10, RZ ;  /* 0x0000001025027819 */ /* 0x000fe200000006ff */
[C---:B------:R-:W-:Y:S01]  /*7ce0*/  FMUL R9, R24.reuse, R13 ;  /* 0x0000000d18097220 */ /* 0x040fe20000400000 */
[----:B------:R-:W-:Y:S01]  /*7cf0*/  F2FP.BF16.F32.PACK_AB R34, R5, R4 ;  /* 0x000000040522723e */ /* 0x000fe200000010ff */
[----:B------:R-:W-:Y:S01]  /*7d00*/  FFMA R11, R27, R3, R11 ;  /* 0x000000031b0b7223 */ /* 0x000fe2000000000b */
[----:B------:R-:W-:Y:S01]  /*7d10*/  SHF.L.U32 R3, R39, 0x10, RZ ;  /* 0x0000001027037819 */ /* 0x000fe200000006ff */
[----:B------:R-:W-:Y:S01]  /*7d20*/  FFMA R8, R27, R7, R8 ;  /* 0x000000071b087223 */ /* 0x000fe20000000008 */
[----:B------:R-:W-:Y:S01]  /*7d30*/  LOP3.LUT R4, R39, 0xffff0000, RZ, 0xc0, !PT ;  /* 0xffff000027047812 */ /* 0x000fe200078ec0ff */
[----:B------:R-:W-:Y:S01]  /*7d40*/  FFMA R9, R27, R0, R9 ;  /* 0x000000001b097223 */ /* 0x000fe20000000009 */
[----:B------:R-:W-:Y:S01]  /*7d50*/  LOP3.LUT R0, R37, 0xffff0000, RZ, 0xc0, !PT ;  /* 0xffff000025007812 */ /* 0x000fe200078ec0ff */
[C---:B------:R-:W-:Y:S01]  /*7d60*/  FMUL R10, R24.reuse, R14 ;  /* 0x0000000e180a7220 */ /* 0x040fe20000400000 */
[C---:B------:R-:W-:Y:S01]  /*7d70*/  FMUL R15, R24.reuse, R15 ;  /* 0x0000000f180f7220 */ /* 0x040fe20000400000 */
[C---:B------:R-:W-:Y:S01]  /*7d80*/  FMUL R12, R24.reuse, R16 ;  /* 0x00000010180c7220 */ /* 0x040fe20000400000 */
[----:B------:R-:W-:Y:S01]  /*7d90*/  FMUL R13, R24, R17 ;  /* 0x00000011180d7220 */ /* 0x000fe20000400000 */
[C---:B------:R-:W-:Y:S01]  /*7da0*/  FFMA R10, R27.reuse, R2, R10 ;  /* 0x000000021b0a7223 */ /* 0x040fe2000000000a */
[----:B------:R-:W-:Y:S01]  /*7db0*/  FFMA R15, R27, R0, R15 ;  /* 0x000000001b0f7223 */ /* 0x000fe2000000000f */
[----:B------:R-:W-:Y:S01]  /*7dc0*/  SHF.L.U32 R2, R38, 0x10, RZ ;  /* 0x0000001026027819 */ /* 0x000fe200000006ff */
[----:B------:R-:W-:Y:S01]  /*7dd0*/  FMUL R14, R24, R18 ;  /* 0x00000012180e7220 */ /* 0x000fe20000400000 */
[----:B------:R-:W-:Y:S01]  /*7de0*/  LOP3.LUT R0, R38, 0xffff0000, RZ, 0xc0, !PT ;  /* 0xffff000026007812 */ /* 0x000fe200078ec0ff */
[----:B------:R-:W-:Y:S01]  /*7df0*/  FMUL R19, R24, R19 ;  /* 0x0000001318137220 */ /* 0x000fe20000400000 */
[----:B------:R-:W-:Y:S01]  /*7e00*/  F2FP.BF16.F32.PACK_AB R35, R11, R6 ;  /* 0x000000060b23723e */ /* 0x000fe200000010ff */
[----:B------:R-:W-:Y:S01]  /*7e10*/  FFMA R12, R27, R2, R12 ;  /* 0x000000021b0c7223 */ /* 0x000fe2000000000c */
[----:B------:R-:W-:Y:S01]  /*7e20*/  F2FP.BF16.F32.PACK_AB R8, R9, R8 ;  /* 0x000000080908723e */ /* 0x000fe200000010ff */
[C---:B------:R-:W-:Y:S01]  /*7e30*/  FFMA R13, R27.reuse, R0, R13 ;  /* 0x000000001b0d7223 */ /* 0x040fe2000000000d */
[C---:B------:R-:W-:Y:S01]  /*7e40*/  FFMA R14, R27.reuse, R3, R14 ;  /* 0x000000031b0e7223 */ /* 0x040fe2000000000e */
[----:B------:R1:W-:Y:S01]  /*7e50*/  STS.128 [R56+UR43+0x1200], R32 ;  /* 0x0012002038007988 */ /* 0x0003e20008000c2b */
[----:B------:R-:W-:Y:S01]  /*7e60*/  FFMA R19, R27, R4, R19 ;  /* 0x000000041b137223 */ /* 0x000fe20000000013 */
[----:B------:R-:W-:Y:S02]  /*7e70*/  F2FP.BF16.F32.PACK_AB R9, R15, R10 ;  /* 0x0000000a0f09723e */ /* 0x000fe400000010ff */
[----:B------:R-:W-:Y:S02]  /*7e80*/  F2FP.BF16.F32.PACK_AB R10, R13, R12 ;  /* 0x0000000c0d0a723e */ /* 0x000fe400000010ff */
[----:B------:R-:W-:Y:S02]  /*7e90*/  F2FP.BF16.F32.PACK_AB R11, R19, R14 ;  /* 0x0000000e130b723e */ /* 0x000fe400000010ff */
[----:B------:R-:W-:Y:S02]  /*7ea0*/  MOV R2, UR46 ;  /* 0x0000002e00027c02 */ /* 0x000fe40008000f00 */
[----:B------:R-:W-:Y:S01]  /*7eb0*/  MOV R0, UR47 ;  /* 0x0000002f00007c02 */ /* 0x000fe20008000f00 */
[----:B------:R1:W-:Y:S01]  /*7ec0*/  STS.128 [R62+0x1200], R8 ;  /* 0x001200083e007388 */ /* 0x0003e20000000c00 */
[----:B------:R-:W-:Y:S02]  /*7ed0*/  @P6 LEA R2, R2, UR43, 0x3 ;  /* 0x0000002b02026c11 */ /* 0x000fe4000f8e18ff */
[----:B------:R-:W-:Y:S02]  /*7ee0*/  @P6 SHF.L.U32 R3, R59, 0x1f, RZ ;  /* 0x0000001f3b036819 */ /* 0x000fe400000006ff */
[----:B------:R-:W-:Y:S01]  /*7ef0*/  @P6 IADD3 R2, PT, PT, R2, 0xf0, RZ ;  /* 0x000000f002026810 */ /* 0x000fe20007ffe0ff */
[----:B------:R-:W-:Y:S01]  /*7f00*/  @!PT LDS RZ, [RZ] ;  /* 0x00000000fffff984 */ /* 0x000fe20000000800 */
[----:B------:R-:W-:Y:S01]  /*7f10*/  @!PT LDS RZ, [RZ] ;  /* 0x00000000fffff984 */ /* 0x000fe20000000800 */
[----:B------:R-:W-:Y:S01]  /*7f20*/  @!PT LDS RZ, [RZ] ;  /* 0x00000000fffff984 */ /* 0x000fe20000000800 */
[----:B------:R-:W-:Y:S01]  /*7f30*/  @!PT LDS RZ, [RZ] ;  /* 0x00000000fffff984 */ /* 0x000fe20000000800 */
[----:B------:R2:W-:Y:S06]  /*7f40*/  MEMBAR.ALL.CTA ;  /* 0x0000000000007992 */ /* 0x0005ec0000008000 */
[----:B--2---:R-:W2:Y:S01]  /*7f50*/  FENCE.VIEW.ASYNC.S ;  /* 0x00000000000073c6 */ /* 0x004ea20000000000 */
[----:B------:R-:W-:Y:S02]  /*7f60*/  @P6 PRMT R0, R0, 0x654, R2 ;  /* 0x0000065400006816 */ /* 0x000fe40000000002 */
[----:B------:R-:W-:Y:S01]  /*7f70*/  LEA R2, R26, UR43, 0x3 ;  /* 0x0000002b1a027c11 */ /* 0x000fe2000f8e18ff */
[----:B--2---:R-:W-:Y:S06]  /*7f80*/  BAR.SYNC.DEFER_BLOCKING 0x1, 0x80 ;  /* 0x0042000000007b1d */ /* 0x004fec0000010000 */
[----:B------:R-:W-:Y:S05]  /*7f90*/  @P0 BRA `(.L_x_136) ;  /* 0x00000000003c0947 */ /* 0x000fea0003800000 */
[----:B------:R-:W2:Y:S01]  /*7fa0*/  LDCU.64 UR6, c[0x0][0x348] ;  /* 0x00006900ff0677ac */ /* 0x000ea20008000a00 */
[----:B------:R-:W-:Y:S02]  /*7fb0*/  UIADD3 UR13, UPT, UPT, UR49, 0x10, URZ ;  /* 0x00000010310d7890 */ /* 0x000fe4000fffe0ff */
[----:B------:R-:W-:Y:S01]  /*7fc0*/  UIADD3 UR12, UPT, UPT, UR43, 0x1200, URZ ;  /* 0x000012002b0c7890 */ /* 0x000fe2000fffe0ff */
[----:B------:R-:W-:Y:S01]  /*7fd0*/  UMOV UR14, UR50 ;  /* 0x00000032000e7c82 */ /* 0x000fe20008000000 */
[----:B------:R-:W-:Y:S01]  /*7fe0*/  UMOV UR15, UR36 ;  /* 0x00000024000f7c82 */ /* 0x000fe20008000000 */
[----:B------:R-:W-:Y:S02]  /*7ff0*/  UIADD3 UR9, UPT, UPT, UR49, 0x50, URZ ;  /* 0x0000005031097890 */ /* 0x000fe4000fffe0ff */
[----:B------:R-:W-:Y:S01]  /*8000*/  UIADD3 UR8, UPT, UPT, UR43, 0x1a00, URZ ;  /* 0x00001a002b087890 */ /* 0x000fe2000fffe0ff */
[----:B------:R-:W-:Y:S01]  /*8010*/  UMOV UR10, UR50 ;  /* 0x00000032000a7c82 */ /* 0x000fe20008000000 */
[----:B------:R-:W-:Y:S01]  /*8020*/  UMOV UR11, UR36 ;  /* 0x00000024000b7c82 */ /* 0x000fe20008000000 */
[----:B--2---:R-:W-:Y:S04]  /*8030*/  UIADD3 UR4, UP0, UPT, UR6, 0x680, URZ ;  /* 0x0000068006047890 */ /* 0x004fe8000ff1e0ff */
[----:B------:R-:W-:Y:S09]  /*8040*/  UIADD3.X UR5, UPT, UPT, URZ, UR7, URZ, UP0, !UPT ;  /* 0x00000007ff057290 */ /* 0x000ff200087fe4ff */
[----:B------:R2:W-:Y:S01]  /*8050*/  UTMASTG.3D [UR12], [UR4] ;  /* 0x0000000c040073b5 */ /* 0x0005e20008010000 */
[----:B------:R2:W-:Y:S01]  /*8060*/  UTMASTG.3D [UR8], [UR4] ;  /* 0x00000008040073b5 */ /* 0x0005e20008010000 */
[----:B------:R0:W-:Y:S01]  /*8070*/  UTMACMDFLUSH ;  /* 0x00000000000079b7 */ /* 0x0001e20000000000 */
[----:B--2---:R-:W-:Y:S04]  /*8080*/  DEPBAR.LE SB0, 0x1 ;  /* 0x000080400000791a */ /* 0x004fe80000000000 */
.L_x_136:
[----:B------:R-:W-:Y:S05]  /*8090*/  BSYNC.RECONVERGENT B0 ;  /* 0x0000000000007941 */ /* 0x000fea0003800200 */
.L_x_135:
[----:B------:R-:W-:Y:S01]  /*80a0*/  BAR.SYNC.DEFER_BLOCKING 0x1, 0x80 ;  /* 0x0042000000007b1d */ /* 0x000fe20000010000 */
[----:B------:R-:W-:Y:S04]  /*80b0*/  UIADD3 UR4, UPT, UPT, UR46, 0x1, URZ ;  /* 0x000000012e047890 */ /* 0x000fe8000fffe0ff */
[----:B------:R-:W-:Y:S04]  /*80c0*/  UISETP.NE.AND UP0, UPT, UR4, 0x4, UPT ;  /* 0x000000040400788c */ /* 0x000fe8000bf05270 */
[----:B------:R-:W-:Y:S01]  /*80d0*/  USEL UR44, UR4, URZ, UP0 ;  /* 0x000000ff042c7287 */ /* 0x000fe20008000000 */
[----:B------:R2:W-:Y:S01]  /*80e0*/  @P6 SYNCS.ARRIVE.TRANS64.RED.A1T0 RZ, [R0+URZ], RZ ;  /* 0x000000ff00ff69a7 */ /* 0x0005e200081004ff */
[----:B------:R-:W-:Y:S01]  /*80f0*/  BSSY B1, `(.L_x_137) ;  /* 0x0000013000017945 */ /* 0x000fe20003800000 */
[----:B------:R-:W3:Y:S02]  /*8100*/  @P6 SYNCS.PHASECHK.TRANS64.TRYWAIT P0, [R2+URZ+0xd0], R3 ;  /* 0x0000d003020065a7 */ /* 0x000ee400080011ff */
[----:B---3--:R-:W-:Y:S01]  /*8110*/  @P6 SEL R63, RZ, 0x1, !P0 ;  /* 0x00000001ff3f6807 */ /* 0x008fe20004000000 */
[----:B--2---:R-:W-:Y:S06]  /*8120*/  @!P6 BRA `(.L_x_138) ;  /* 0x00000000003ce947 */ /* 0x004fec0003800000 */
[----:B------:R-:W-:Y:S01]  /*8130*/  ISETP.NE.AND P1, PT, R64, RZ, PT ;  /* 0x000000ff4000720c */ /* 0x000fe20003f25270 */
[----:B------:R-:W-:Y:S01]  /*8140*/  BSSY B0, `(.L_x_139) ;  /* 0x0000009000007945 */ /* 0x000fe20003800000 */
[----:B------:R-:W-:Y:S11]  /*8150*/  ISETP.NE.AND P0, PT, R63, RZ, PT ;  /* 0x000000ff3f00720c */ /* 0x000ff60003f05270 */
[----:B------:R-:W-:Y:S05]  /*8160*/  @P1 IMAD R3, R26, 0x1000, R56 ;  /* 0x000010001a031824 */ /* 0x000fea00078e0238 */
[----:B------:R-:W-:Y:S05]  /*8170*/  @P1 IADD3 R0, PT, PT, R3, UR43, RZ ;  /* 0x0000002b03001c10 */ /* 0x000fea000fffe0ff */
[----:B------:R-:W-:Y:S01]  /*8180*/  @P1 IMAD.IADD R0, R65, 0x1, R0 ;  /* 0x0000000141001824 */ /* 0x000fe200078e0200 */
[----:B------:R-:W-:Y:S06]  /*8190*/  @P0 BRA `(.L_x_140) ;  /* 0x00000000000c0947 */ /* 0x000fec0003800000 */
[----:B------:R-:W-:Y:S04]  /*81a0*/  SHF.L.U32 R4, R59, 0x1f, RZ ;  /* 0x0000001f3b047819 */ /* 0x000fe800000006ff */
[----:B------:R-:W2:Y:S02]  /*81b0*/  SYNCS.PHASECHK.TRANS64.TRYWAIT P0, [R2+URZ+0xd0], R4 ;  /* 0x0000d004020075a7 */ /* 0x000ea400080011ff */
[----:B--2---:R-:W-:Y:S05]  /*81c0*/  @!P0 BRA `(.L_x_141) ;  /* 0x0000002000d88947 */ /* 0x004fea0003800000 */
.L_x_140:
[----:B------:R-:W-:Y:S05]  /*81d0*/  BSYNC B0 ;  /* 0x0000000000007941 */ /* 0x000fea0003800000 */
.L_x_139:
[----:B------:R-:W-:Y:S02]  /*81e0*/  ISETP.NE.AND P0, PT, R64, RZ, PT ;  /* 0x000000ff4000720c */ /* 0x000fe40003f05270 */
[----:B------:R-:W-:Y:S11]  /*81f0*/  IADD3 R26, PT, PT, R26, 0x1, RZ ;  /* 0x000000011a1a7810 */ /* 0x000ff60007ffe0ff */
[----:B------:R3:W4:Y:S04]  /*8200*/  @P0 LDS.128 R28, [R3+UR43+0x200] ;  /* 0x0002002b031c0984 */ /* 0x0007280008000c00 */
[----:B------:R3:W1:Y:S02]  /*8210*/  @P0 LDS.128 R36, [R0+0x200] ;  /* 0x0002000000240984 */ /* 0x0006640000000c00 */
.L_x_138:
[----:B------:R-:W-:Y:S05]  /*8220*/  BSYNC B1 ;  /* 0x0000000000017941 */ /* 0x000fea0003800000 */
.L_x_137:
[----:B---3--:R-:W-:Y:S05]  /*8230*/  VIADD R0, R25, 0x20 ;  /* 0x0000002019007836 */ /* 0x008fea0000000000 */
[----:B------:R-:W-:Y:S04]  /*8240*/  SHF.R.U32.HI R0, RZ, 0x15, R0 ;  /* 0x00000015ff007819 */ /* 0x000fe80000011600 */
[----:B------:R-:W-:Y:S11]  /*8250*/  LOP3.LUT P0, RZ, R0, 0x3, R47, 0x48, !PT ;  /* 0x0000000300ff7812 */ /* 0x000ff6000780482f */
[----:B------:R-:W-:Y:S02]  /*8260*/  @!UPT UIADD3 URZ, UPT, UPT, URZ, URZ, URZ ;  /* 0x000000fffffff290 */ /* 0x000fe4000fffe0ff */
[----:B------:R-:W-:Y:S05]  /*8270*/  @!P0 BRA `(.L_x_142) ;  /* 0x0000000000408947 */ /* 0x000fea0003800000 */
[----:B------:R-:W3:Y:S01]  /*8280*/  LDCU.64 UR8, c[0x4][0x70] ;  /* 0x01000e00ff0877ac */ /* 0x000ee20008000a00 */
[----:B------:R-:W-:Y:S01]  /*8290*/  MOV R3, 0x0 ;  /* 0x0000000000037802 */ /* 0x000fe20000000f00 */
[----:B------:R-:W-:Y:S02]  /*82a0*/  HFMA2 R12, -RZ, RZ, 0, 5.9604644775390625e-08 ;  /* 0x00000001ff0c7431 */ /* 0x000fe400000001ff */
[----:B-1----:R-:W-:Y:S02]  /*82b0*/  IMAD.MOV.U32 R8, RZ, RZ, 0x192 ;  /* 0x00000192ff087424 */ /* 0x002fe400078e00ff */
[----:B------:R-:W-:Y:S01]  /*82c0*/  IMAD.MOV.U32 R13, RZ, RZ, RZ ;  /* 0x000000ffff0d7224 */ /* 0x000fe200078e00ff */
[----:B------:R-:W1:Y:S01]  /*82d0*/  LDCU.64 UR6, c[0x4][0x78] ;  /* 0x01000f00ff0677ac */ /* 0x000e620008000a00 */
[----:B--2---:R-:W2:Y:S01]  /*82e0*/  LDC.64 R2, c[0x4][R3] ;  /* 0x0100000003027b82 */ /* 0x004ea20000000a00 */
[----:B------:R-:W5:Y:S01]  /*82f0*/  LDCU.64 UR4, c[0x4][0x10] ;  /* 0x01000200ff0477ac */ /* 0x000f620008000a00 */
[----:B---3--:R-:W-:Y:S01]  /*8300*/  MOV R5, UR9 ;  /* 0x0000000900057c02 */ /* 0x008fe20008000f00 */
[----:B------:R-:W-:Y:S01]  /*8310*/  IMAD.U32 R4, RZ, RZ, UR8 ;  /* 0x00000008ff047e24 */ /* 0x000fe2000f8e00ff */
[----:B-1----:R-:W-:Y:S01]  /*8320*/  MOV R7, UR7 ;  /* 0x0000000700077c02 */ /* 0x002fe20008000f00 */
[----:B------:R-:W-:Y:S01]  /*8330*/  IMAD.U32 R6, RZ, RZ, UR6 ;  /* 0x00000006ff067e24 */ /* 0x000fe2000f8e00ff */
[----:B-----5:R-:W-:Y:S01]  /*8340*/  MOV R11, UR5 ;  /* 0x00000005000b7c02 */ /* 0x020fe20008000f00 */
[----:B------:R-:W-:Y:S02]  /*8350*/  IMAD.U32 R10, RZ, RZ, UR4 ;  /* 0x00000004ff0a7e24 */ /* 0x000fe4000f8e00ff */
[----:B------:R-:W-:Y:S07]  /*8360*/  LEPC R20, `(.L_x_142) ;  /* 0x000000001014794e */ /* 0x000fee0000000000 */
[----:B--2-4-:R-:W-:Y:S05]  /*8370*/  CALL.ABS.NOINC R2 ;  /* 0x0000000002007343 */ /* 0x014fea0003c00000 */
.L_x_142:
[----:B----4-:R-:W-:Y:S01]  /*8380*/  SHF.L.U32 R3, R28, 0x10, RZ ;  /* 0x000000101c037819 */ /* 0x010fe200000006ff */
[----:B------:R-:W-:Y:S05]  /*8390*/  WARPSYNC.ALL ;  /* 0x0000000000007948 */ /* 0x000fea0003800000 */
[----:B------:R-:W-:Y:S01]  /*83a0*/  R2UR UR4, R25 ;  /* 0x00000000190472ca */ /* 0x000fe200000e0000 */
[----:B------:R-:W-:Y:S01]  /*83b0*/  BSSY.RECONVERGENT B0, `(.L_x_143) ;  /* 0x000005b000007945 */ /* 0x000fe20003800200 */
[----:B------:R-:W-:Y:S02]  /*83c0*/  SHF.L.U32 R20, R30, 0x10, RZ ;  /* 0x000000101e147819 */ /* 0x000fe400000006ff */
[----:B------:R-:W-:Y:S02]  /*83d0*/  ISETP.NE.AND P6, PT, R61, RZ, PT ;  /* 0x000000ff3d00720c */ /* 0x000fe40003fc5270 */
[----:B------:R-:W-:Y:S07]  /*83e0*/  ISETP.NE.AND P0, PT, R60, RZ, PT ;  /* 0x000000ff3c00720c */ /* 0x000fee0003f05270 */
[----:B-12---:R-:W1:Y:S02]  /*83f0*/  LDTM.x16 R4, tmem[UR4+0x20] ;  /* 0x00002004000479ee */ /* 0x006e640008240000 */
        /* <DEDUP_REMOVED lines=59> */
[----:B------:R-:W-:Y:S02]  /*87b0*/  LEA R3, R26, UR43, 0x3 ;  /* 0x0000002b1a037c11 */ /* 0x000fe4000f8e18ff */
        /* <DEDUP_REMOVED lines=8> */
[----:B------:R-:W-:Y:S01]  /*8840*/  @P6 SHF.L.U32 R2, R59, 0x1f, RZ ;  /* 0x0000001f3b026819 */ /* 0x000fe200000006ff */
        /* <DEDUP_REMOVED lines=17> */
.L_x_144:
[----:B------:R-:W-:Y:S05]  /*8960*/  BSYNC.RECONVERGENT B0 ;  /* 0x0000000000007941 */ /* 0x000fea0003800200 */
.L_x_143:
        /* <DEDUP_REMOVED lines=19> */
.L_x_148:
[----:B------:R-:W-:Y:S05]  /*8aa0*/  BSYNC B0 ;  /* 0x0000000000007941 */ /* 0x000fea0003800000 */
.L_x_147:
[----:B------:R-:W-:Y:S11]  /*8ab0*/  ISETP.NE.AND P0, PT, R64, RZ, PT ;  /* 0x000000ff4000720c */ /* 0x000ff60003f05270 */
[----:B------:R-:W-:Y:S02]  /*8ac0*/  @!UPT UIADD3 URZ, UPT, UPT, URZ, URZ, URZ ;  /* 0x000000fffffff290 */ /* 0x000fe4000fffe0ff */
[----:B------:R3:W4:Y:S04]  /*8ad0*/  @P0 LDS.128 R28, [R26+UR43+0x200] ;  /* 0x0002002b1a1c0984 */ /* 0x0007280008000c00 */
[----:B------:R3:W1:Y:S02]  /*8ae0*/  @P0 LDS.128 R36, [R65+0x200] ;  /* 0x0002000041240984 */ /* 0x0006640000000c00 */
.L_x_146:
[----:B------:R-:W-:Y:S05]  /*8af0*/  BSYNC B1 ;  /* 0x0000000000017941 */ /* 0x000fea0003800000 */
.L_x_145:
[----:B--2---:R-:W-:Y:S05]  /*8b00*/  VIADD R0, R25, 0x30 ;  /* 0x0000003019007836 */ /* 0x004fea0000000000 */
[----:B------:R-:W-:Y:S04]  /*8b10*/  SHF.R.U32.HI R0, RZ, 0x15, R0 ;  /* 0x00000015ff007819 */ /* 0x000fe80000011600 */
[----:B------:R-:W-:Y:S11]  /*8b20*/  LOP3.LUT P0, RZ, R0, 0x3, R47, 0x48, !PT ;  /* 0x0000000300ff7812 */ /* 0x000ff6000780482f */
[----:B------:R-:W-:Y:S02]  /*8b30*/  @!UPT UIADD3 URZ, UPT, UPT, URZ, URZ, URZ ;  /* 0x000000fffffff290 */ /* 0x000fe4000fffe0ff */
[----:B------:R-:W-:Y:S05]  /*8b40*/  @!P0 BRA `(.L_x_150) ;  /* 0x0000000000408947 */ /* 0x000fea0003800000 */
[----:B------:R-:W2:Y:S01]  /*8b50*/  LDCU.64 UR8, c[0x4][0x70] ;  /* 0x01000e00ff0877ac */ /* 0x000ea20008000a00 */
[----:B------:R-:W-:Y:S01]  /*8b60*/  MOV R3, 0x0 ;  /* 0x0000000000037802 */ /* 0x000fe20000000f00 */
        /* <DEDUP_REMOVED lines=14> */
.L_x_150:
[----:B------:R-:W-:Y:S01]  /*8c50*/  ISETP.NE.AND P0, PT, R60, RZ, PT ;  /* 0x000000ff3c00720c */ /* 0x000fe20003f05270 */
[----:B------:R-:W-:Y:S05]  /*8c60*/  WARPSYNC.ALL ;  /* 0x0000000000007948 */ /* 0x000fea0003800000 */
[----:B------:R-:W-:Y:S01]  /*8c70*/  R2UR UR4, R25 ;  /* 0x00000000190472ca */ /* 0x000fe200000e0000 */
[----:B------:R-:W-:Y:S01]  /*8c80*/  BSSY.RECONVERGENT B0, `(.L_x_151) ;  /* 0x0000057000007945 */ /* 0x000fe20003800200 */
[C---:B----4-:R-:W-:Y:S02]  /*8c90*/  SHF.L.U32 R20, R28.reuse, 0x10, RZ ;  /* 0x000000101c147819 */ /* 0x050fe400000006ff */
[----:B------:R-:W-:Y:S02]  /*8ca0*/  LOP3.LUT R21, R28, 0xffff0000, RZ, 0xc0, !PT ;  /* 0xffff00001c157812 */ /* 0x000fe400078ec0ff */
[C---:B------:R-:W-:Y:S02]  /*8cb0*/  SHF.L.U32 R25, R29.reuse, 0x10, RZ ;  /* 0x000000101d197819 */ /* 0x040fe400000006ff */
[----:B---3--:R-:W-:Y:S02]  /*8cc0*/  LOP3.LUT R26, R29, 0xffff0000, RZ, 0xc0, !PT ;  /* 0xffff00001d1a7812 */ /* 0x008fe400078ec0ff */
[C---:B------:R-:W-:Y:S02]  /*8cd0*/  SHF.L.U32 R28, R30.reuse, 0x10, RZ ;  /* 0x000000101e1c7819 */ /* 0x040fe400000006ff */
[----:B------:R-:W-:Y:S01]  /*8ce0*/  LOP3.LUT R29, R30, 0xffff0000, RZ, 0xc0, !PT ;  /* 0xffff00001e1d7812 */ /* 0x000fe200078ec0ff */
[----:B-1----:R-:W1:Y:S01]  /*8cf0*/  LDTM.x16 R4, tmem[UR4+0x30] ;  /* 0x00003004000479ee */ /* 0x002e620008240000 */
[C---:B------:R-:W-:Y:S01]  /*8d00*/  SHF.L.U32 R30, R31.reuse, 0x10, RZ ;  /* 0x000000101f1e7819 */ /* 0x040fe200000006ff */
[----:B------:R-:W-:Y:S01]  /*8d10*/  NOP ;  /* 0x0000000000007918 */ /* 0x000fe20000000000 */
[----:B------:R-:W-:Y:S02]  /*8d20*/  LOP3.LUT R31, R31, 0xffff0000, RZ, 0xc0, !PT ;  /* 0xffff00001f1f7812 */ /* 0x000fe400078ec0ff */
[C---:B------:R-:W-:Y:S02]  /*8d30*/  SHF.L.U32 R32, R36.reuse, 0x10, RZ ;  /* 0x0000001024207819 */ /* 0x040fe400000006ff */
[----:B------:R-:W-:Y:S02]  /*8d40*/  LOP3.LUT R33, R36, 0xffff0000, RZ, 0xc0, !PT ;  /* 0xffff000024217812 */ /* 0x000fe400078ec0ff */
[----:B------:R-:W-:Y:S02]  /*8d50*/  IADD3 R53, PT, PT, R53, 0x160, RZ ;  /* 0x0000016035357810 */ /* 0x000fe40007ffe0ff */
[----:B------:R-:W-:Y:S02]  /*8d60*/  SHF.L.U32 R34, R37, 0x10, RZ ;  /* 0x0000001025227819 */ /* 0x000fe400000006ff */
[----:B------:R-:W-:Y:S02]  /*8d70*/  LOP3.LUT R53, R53, 0xfefffff8, RZ, 0xc0, !PT ;  /* 0xfefffff835357812 */ /* 0x000fe400078ec0ff */
[----:B------:R-:W-:Y:S02]  /*8d80*/  LOP3.LUT R35, R37, 0xffff0000, RZ, 0xc0, !PT ;  /* 0xffff000025237812 */ /* 0x000fe400078ec0ff */
[----:B-1----:R1:W-:Y:S01]  /*8d90*/  SYNCS.ARRIVE.TRANS64.RED.A1T0 RZ, [R53+URZ], RZ ;  /* 0x000000ff35ff79a7 */ /* 0x0023e200081004ff */
[C---:B------:R-:W-:Y:S02]  /*8da0*/  SHF.L.U32 R36, R38.reuse, 0x10, RZ ;  /* 0x0000001026247819 */ /* 0x040fe400000006ff */
[----:B------:R-:W-:Y:S02]  /*8db0*/  LOP3.LUT R37, R38, 0xffff0000, RZ, 0xc0, !PT ;  /* 0xffff000026257812 */ /* 0x000fe400078ec0ff */
[----:B------:R-:W-:Y:S01]  /*8dc0*/  SHF.L.U32 R38, R39, 0x10, RZ ;  /* 0x0000001027267819 */ /* 0x000fe200000006ff */
[C---:B------:R-:W-:Y:S01]  /*8dd0*/  FMUL R4, R24.reuse, R4 ;  /* 0x0000000418047220 */ /* 0x040fe20000400000 */
[C---:B------:R-:W-:Y:S01]  /*8de0*/  FMUL R5, R24.reuse, R5 ;  /* 0x0000000518057220 */ /* 0x040fe20000400000 */
[C---:B------:R-:W-:Y:S01]  /*8df0*/  FMUL R6, R24.reuse, R6 ;  /* 0x0000000618067220 */ /* 0x040fe20000400000 */
[C---:B------:R-:W-:Y:S01]  /*8e00*/  FMUL R7, R24.reuse, R7 ;  /* 0x0000000718077220 */ /* 0x040fe20000400000 */
[C---:B------:R-:W-:Y:S01]  /*8e10*/  FFMA R4, R27.reuse, R20, R4 ;  /* 0x000000141b047223 */ /* 0x040fe20000000004 */
        /* <DEDUP_REMOVED lines=15> */
[C---:B------:R-:W-:Y:S01]  /*8f10*/  FMUL R12, R24.reuse, R16 ;  /* 0x00000010180c7220 */ /* 0x040fe20000400000 */
[C---:B------:R-:W-:Y:S01]  /*8f20*/  FFMA R0, R27.reuse, R32, R0 ;  /* 0x000000201b007223 */ /* 0x040fe20000000000 */
[C---:B------:R-:W-:Y:S01]  /*8f30*/  FMUL R13, R24.reuse, R17 ;  /* 0x00000011180d7220 */ /* 0x040fe20000400000 */
[----:B------:R-:W-:Y:S01]  /*8f40*/  FFMA R2, R27, R33, R2 ;  /* 0x000000211b027223 */ /* 0x000fe20000000002 */
[----:B------:R-:W-:Y:S01]  /*8f50*/  F2FP.BF16.F32.PACK_AB R4, R5, R4 ;  /* 0x000000040504723e */ /* 0x000fe200000010ff */
[C---:B------:R-:W-:Y:S01]  /*8f60*/  FMUL R14, R24.reuse, R18 ;  /* 0x00000012180e7220 */ /* 0x040fe20000400000 */
[----:B------:R-:W-:Y:S01]  /*8f70*/  FFMA R3, R27, R34, R3 ;  /* 0x000000221b037223 */ /* 0x000fe20000000003 */
[----:B------:R-:W-:Y:S01]  /*8f80*/  LOP3.LUT R39, R39, 0xffff0000, RZ, 0xc0, !PT ;  /* 0xffff000027277812 */ /* 0x000fe200078ec0ff */
[----:B------:R-:W-:Y:S01]  /*8f90*/  FFMA R15, R27, R35, R15 ;  /* 0x000000231b0f7223 */ /* 0x000fe2000000000f */
[----:B------:R-:W-:Y:S01]  /*8fa0*/  F2FP.BF16.F32.PACK_AB R5, R7, R6 ;  /* 0x000000060705723e */ /* 0x000fe200000010ff */
[----:B------:R-:W-:Y:S01]  /*8fb0*/  FMUL R19, R24, R19 ;  /* 0x0000001318137220 */ /* 0x000fe20000400000 */
[----:B------:R-:W-:Y:S01]  /*8fc0*/  F2FP.BF16.F32.PACK_AB R6, R9, R8 ;  /* 0x000000080906723e */ /* 0x000fe200000010ff */
        /* <DEDUP_REMOVED lines=34> */
.L_x_152:
[----:B------:R-:W-:Y:S05]  /*91f0*/  BSYNC.RECONVERGENT B0 ;  /* 0x0000000000007941 */ /* 0x000fea0003800200 */
.L_x_151:
[----:B------:R-:W-:Y:S01]  /*9200*/  BAR.SYNC.DEFER_BLOCKING 0x1, 0x80 ;  /* 0x0042000000007b1d */ /* 0x000fe20000010000 */
[----:B------:R-:W-:Y:S01]  /*9210*/  UISETP.NE.AND UP0, UPT, UR52, -0x4, UPT ;  /* 0xfffffffc3400788c */ /* 0x000fe2000bf05270 */
[----:B------:R-:W-:Y:S08]  /*9220*/  IADD3 R22, PT, PT, R22, 0x1, RZ ;  /* 0x0000000116167810 */ /* 0x000ff00007ffe0ff */
[----:B------:R-:W-:Y:S05]  /*9230*/  BRA.U !UP0, `(.L_x_153) ;  /* 0x0000000108287547 */ /* 0x000fea000b800000 */
[----:B------:R-:W-:Y:S01]  /*9240*/  ISETP.NE.AND P0, PT, R61, RZ, PT ;  /* 0x000000ff3d00720c */ /* 0x000fe20003f05270 */
[----:B------:R-:W-:Y:S01]  /*9250*/  IMAD.U32 R2, RZ, RZ, UR46 ;  /* 0x0000002eff027e24 */ /* 0x000fe2000f8e00ff */
[----:B------:R-:W-:Y:S01]  /*9260*/  UIADD3 UR4, UPT, UPT, UR46, 0x1, URZ ;  /* 0x000000012e047890 */ /* 0x000fe2000fffe0ff */
[----:B------:R-:W-:Y:S03]  /*9270*/  IMAD.U32 R0, RZ, RZ, UR47 ;  /* 0x0000002fff007e24 */ /* 0x000fe6000f8e00ff */
[----:B------:R-:W-:Y:S04]  /*9280*/  UISETP.NE.AND UP0, UPT, UR4, 0x4, UPT ;  /* 0x000000040400788c */ /* 0x000fe8000bf05270 */
[----:B------:R-:W-:Y:S03]  /*9290*/  USEL UR46, UR4, URZ, UP0 ;  /* 0x000000ff042e7287 */ /* 0x000fe60008000000 */
[----:B------:R-:W-:Y:S05]  /*92a0*/  @P0 LEA R2, R2, UR43, 0x3 ;  /* 0x0000002b02020c11 */ /* 0x000fea000f8e18ff */
[----:B------:R-:W-:Y:S05]  /*92b0*/  @P0 VIADD R2, R2, 0xf0 ;  /* 0x000000f002020836 */ /* 0x000fea0000000000 */
[----:B------:R-:W-:Y:S04]  /*92c0*/  @P0 PRMT R0, R0, 0x654, R2 ;  /* 0x0000065400000816 */ /* 0x000fe80000000002 */
[----:B------:R2:W-:Y:S03]  /*92d0*/  @P0 SYNCS.ARRIVE.TRANS64.RED.A1T0 RZ, [R0+URZ], RZ ;  /* 0x000000ff00ff09a7 */ /* 0x0005e600081004ff */
.L_x_153:
[----:B------:R-:W-:Y:S01]  /*92e0*/  R2UR UR4, R50 ;  /* 0x00000000320472ca */ /* 0x000fe200000e0000 */
[----:B------:R-:W-:Y:S01]  /*92f0*/  UISETP.NE.AND UP0, UPT, UR62, URZ, UPT ;  /* 0x000000ff3e00728c */ /* 0x000fe2000bf05270 */
[----:B------:R-:W-:Y:S01]  /*9300*/  ISETP.NE.AND P0, PT, R55, 0x2, PT ;  /* 0x000000023700780c */ /* 0x000fe20003f05270 */
[----:B------:R-:W-:Y:S01]  /*9310*/  UIADD3 UR31, UPT, UPT, UR38, UR63, URZ ;  /* 0x0000003f261f7290 */ /* 0x000fe2000fffe0ff */
[----:B------:R-:W-:Y:S01]  /*9320*/  ISETP.NE.AND P1, PT, R22, 0x4, PT ;  /* 0x000000041600780c */ /* 0x000fe20003f25270 */
[----:B------:R-:W-:Y:S01]  /*9330*/  UIADD3 UR52, UPT, UPT, UR52, 0x4, URZ ;  /* 0x0000000434347890 */ /* 0x000fe2000fffe0ff */
[----:B------:R-:W-:Y:S01]  /*9340*/  SEL R2, RZ, 0x1, P0 ;  /* 0x00000001ff027807 */ /* 0x000fe20000000000 */
[----:B------:R-:W-:Y:S01]  /*9350*/  UMOV UR36, UR61 ;  /* 0x0000003d00247c82 */ /* 0x000fe20008000000 */
[----:B--2---:R-:W-:Y:S02]  /*9360*/  SEL R0, RZ, 0x1, P1 ;  /* 0x00000001ff007807 */ /* 0x004fe40000800000 */
[----:B------:R-:W-:Y:S02]  /*9370*/  LOP3.LUT R57, R57, R2, RZ, 0x3c, !PT ;  /* 0x0000000239397212 */ /* 0x000fe400078e3cff */
[----:B------:R-:W-:Y:S01]  /*9380*/  LOP3.LUT R58, R58, R0, RZ, 0x3c, !PT ;  /* 0x000000003a3a7212 */ /* 0x000fe200078e3cff */
[----:B------:R-:W-:Y:S01]  /*9390*/  UIADD3 UR30, UPT, UPT, UR37, UR4, URZ ;  /* 0x00000004251e7290 */ /* 0x000fe2000fffe0ff */
[----:B------:R-:W-:Y:S02]  /*93a0*/  SEL R55, R55, RZ, P0 ;  /* 0x000000ff37377207 */ /* 0x000fe40000000000 */
[----:B------:R-:W-:Y:S01]  /*93b0*/  SEL R22, R22, RZ, P1 ;  /* 0x000000ff16167207 */ /* 0x000fe20000800000 */
[----:B------:R-:W-:Y:S08]  /*93c0*/  BRA.U UP0, `(.L_x_154) ;  /* 0xffffffcd005c7547 */ /* 0x000ff0000b83ffff */
[----:B------:R-:W-:-:S13]  /*93d0*/  R2UR UR4, R51 ;  /* 0x00000000330472ca */ /* 0x000fda00000e0000 */
[----:B------:R-:W-:-:S09]  /*93e0*/  UISETP.NE.AND UP0, UPT, UR4, URZ, UPT ;  /* 0x000000ff0400728c */ /* 0x000fd2000bf05270 */
[----:B------:R-:W-:Y:S05]  /*93f0*/  BRA.U !UP0, `(.L_x_155) ;  /* 0x0000000108487547 */ /* 0x000fea000b800000 */
[----:B------:R-:W2:Y:S02]  /*9400*/  LDCU.64 UR4, c[0x0][0x890] ;  /* 0x00011200ff0477ac */ /* 0x000ea40008000a00 */
[----:B--2---:R-:W-:-:S04]  /*9410*/  UISETP.NE.U32.AND UP0, UPT, UR4, URZ, UPT ;  /* 0x000000ff0400728c */ /* 0x004fc8000bf05070 */
[----:B------:R-:W-:-:S09]  /*9420*/  UISETP.NE.AND.EX UP0, UPT, UR5, URZ, UPT, UP0 ;  /* 0x000000ff0500728c */ /* 0x000fd2000bf05300 */
[----:B------:R-:W-:Y:S05]  /*9430*/  BRA.U UP0, `(.L_x_156) ;  /* 0x00000001000c7547 */ /* 0x000fea000b800000 */
[----:B------:R-:W-:-:S13]  /*9440*/  FSETP.NEU.AND P0, PT, R27, RZ, PT ;  /* 0x000000ff1b00720b */ /* 0x000fda0003f0d000 */
[----:B------:R-:W-:Y:S05]  /*9450*/  @!P0 EXIT ;  /* 0x000000000000894d */ /* 0x000fea0003800000 */
[----:B------:R-:W-:Y:S05]  /*9460*/  BRA `(.L_x_155) ;  /* 0x00000000002c7947 */ /* 0x000fea0003800000 */
.L_x_156:
[----:B------:R-:W-:Y:S01]  /*9470*/  ISETP.NE.AND P0, PT, R54, RZ, PT ;  /* 0x000000ff3600720c */ /* 0x000fe20003f05270 */
[----:B------:R-:W-:-:S12]  /*9480*/  BSSY.RECONVERGENT B0, `(.L_x_155) ;  /* 0x0000009000007945 */ /* 0x000fd80003800200 */
[----:B------:R-:W-:Y:S05]  /*9490*/  @P0 BRA `(.L_x_157) ;  /* 0x0000000000140947 */ /* 0x000fea0003800000 */
[----:B------:R-:W2:Y:S02]  /*94a0*/  LDCU.64 UR4, c[0x0][0x888] ;  /* 0x00011100ff0477ac */ /* 0x000ea40008000a00 */
[----:B--2---:R-:W-:-:S04]  /*94b0*/  ISETP.NE.U32.AND P0, PT, RZ, UR4, PT ;  /* 0x00000004ff007c0c */ /* 0x004fc8000bf05070 */
[----:B------:R-:W-:-:S13]  /*94c0*/  ISETP.NE.AND.EX P0, PT, RZ, UR5, PT, P0 ;  /* 0x00000005ff007c0c */ /* 0x000fda000bf05300 */
[----:B------:R-:W-:Y:S05]  /*94d0*/  @!P0 EXIT ;  /* 0x000000000000894d */ /* 0x000fea0003800000 */
[----:B------:R-:W-:Y:S05]  /*94e0*/  BRA `(.L_x_158) ;  /* 0x0000000000087947 */ /* 0x000fea0003800000 */
.L_x_157:
[----:B------:R-:W-:-:S13]  /*94f0*/  FSETP.NEU.AND P0, PT, R27, RZ, PT ;  /* 0x000000ff1b00720b */ /* 0x000fda0003f0d000 */
[----:B------:R-:W-:Y:S05]  /*9500*/  @!P0 EXIT ;  /* 0x000000000000894d */ /* 0x000fea0003800000 */
.L_x_158:
[----:B------:R-:W-:Y:S05]  /*9510*/  BSYNC.RECONVERGENT B0 ;  /* 0x0000000000007941 */ /* 0x000fea0003800200 */
.L_x_155:
[----:B------:R-:W-:Y:S01]  /*9520*/  ULEA UR4, UR46, UR43, 0x3 ;  /* 0x0000002b2e047291 */ /* 0x000fe2000f8e18ff */
[----:B------:R-:W-:-:S04]  /*9530*/  DEPBAR.LE SB0, 0x0 ;  /* 0x000080000000791a */ /* 0x000fc80000000000 */
[----:B------:R-:W-:-:S04]  /*9540*/  UIADD3 UR4, UPT, UPT, UR4, 0xf0, URZ ;  /* 0x000000f004047890 */ /* 0x000fc8000fffe0ff */
[----:B------:R-:W-:-:S09]  /*9550*/  UPRMT UR4, UR47, 0x654, UR4 ;  /* 0x000006542f047896 */ /* 0x000fd20008000004 */
[----:B------:R-:W-:Y:S01]  /*9560*/  SYNCS.ARRIVE.TRANS64.RED.A1T0 RZ, [UR4], RZ ;  /* 0x000000ffffff79a7 */ /* 0x000fe20008100404 */
[----:B------:R-:W-:Y:S05]  /*9570*/  EXIT ;  /* 0x000000000000794d */ /* 0x000fea0003800000 */
.L_x_25:
[----:B--2---:R2:W3:Y:S02]  /*9580*/  SYNCS.PHASECHK.TRANS64.TRYWAIT P0, [R0+URZ+0x190], R2 ;  /* 0x00019002000075a7 */ /* 0x0044e400080011ff */
[----:B---3--:R-:W-:Y:S05]  /*9590*/  @!P0 NANOSLEEP.SYNCS 0x989680 ;  /* 0x009896800000895d */ /* 0x008fea0003900000 */
[----:B------:R-:W3:Y:S02]  /*95a0*/  @!P0 SYNCS.PHASECHK.TRANS64 P0, [R0+URZ+0x190], R2 ;  /* 0x00019002000085a7 */ /* 0x000ee400080010ff */
[----:B---3--:R-:W-:Y:S05]  /*95b0*/  @!P0 BRA `(.L_x_25) ;  /* 0xfffffffc00f08947 */ /* 0x008fea000383ffff */
[----:B------:R-:W-:Y:S05]  /*95c0*/  BRA `(.L_x_159) ;  /* 0xffffff8400847947 */ /* 0x000fea000383ffff */
.L_x_28:
[----:B-1----:R-:W-:-:S07]  /*95d0*/  MOV R0, UR33 ;  /* 0x0000002100007c02 */ /* 0x002fce0008000f00 */
.L_x_160:
[----:B-1----:R1:W2:Y:S02]  /*95e0*/  SYNCS.PHASECHK.TRANS64.TRYWAIT P0, [R0+URZ+0x68], R3 ;  /* 0x00006803000075a7 */ /* 0x0022a400080011ff */
[----:B--2---:R-:W-:Y:S05]  /*95f0*/  @!P0 NANOSLEEP.SYNCS 0x989680 ;  /* 0x009896800000895d */ /* 0x004fea0003900000 */
[----:B------:R-:W2:Y:S02]  /*9600*/  @!P0 SYNCS.PHASECHK.TRANS64 P0, [R0+URZ+0x68], R3 ;  /* 0x00006803000085a7 */ /* 0x000ea400080010ff */
[----:B--2---:R-:W-:Y:S05]  /*9610*/  @!P0 BRA `(.L_x_160) ;  /* 0xfffffffc00f08947 */ /* 0x004fea000383ffff */
[----:B------:R-:W-:Y:S05]  /*9620*/  BRA `(.L_x_27) ;  /* 0xffffff8400d87947 */ /* 0x000fea000383ffff */
.L_x_35:
[----:B-1----:R-:W-:-:S07]  /*9630*/  MOV R0, UR17 ;  /* 0x0000001100007c02 */ /* 0x002fce0008000f00 */
.L_x_161:
[----:B-1----:R1:W2:Y:S02]  /*9640*/  SYNCS.PHASECHK.TRANS64.TRYWAIT P0, [R0+URZ+0x68], R3 ;  /* 0x00006803000075a7 */ /* 0x0022a400080011ff */
[----:B--2---:R-:W-:Y:S05]  /*9650*/  @!P0 NANOSLEEP.SYNCS 0x989680 ;  /* 0x009896800000895d */ /* 0x004fea0003900000 */
[----:B------:R-:W2:Y:S02]  /*9660*/  @!P0 SYNCS.PHASECHK.TRANS64 P0, [R0+URZ+0x68], R3 ;  /* 0x00006803000085a7 */ /* 0x000ea400080010ff */
[----:B--2---:R-:W-:Y:S05]  /*9670*/  @!P0 BRA `(.L_x_161) ;  /* 0xfffffffc00f08947 */ /* 0x004fea000383ffff */
[----:B------:R-:W-:Y:S05]  /*9680*/  BRA `(.L_x_34) ;  /* 0xffffff88009c7947 */ /* 0x000fea000383ffff */
.L_x_40:
[----:B-1----:R1:W2:Y:S02]  /*9690*/  SYNCS.PHASECHK.TRANS64.TRYWAIT P0, [R3+URZ+0x120], R0 ;  /* 0x00012000030075a7 */ /* 0x0022a400080011ff */
[----:B--2---:R-:W-:Y:S05]  /*96a0*/  @!P0 NANOSLEEP.SYNCS 0x989680 ;  /* 0x009896800000895d */ /* 0x004fea0003900000 */
[----:B------:R-:W2:Y:S02]  /*96b0*/  @!P0 SYNCS.PHASECHK.TRANS64 P0, [R3+URZ+0x120], R0 ;  /* 0x00012000030085a7 */ /* 0x000ea400080010ff */
[----:B--2---:R-:W-:Y:S05]  /*96c0*/  @!P0 BRA `(.L_x_40) ;  /* 0xfffffffc00f08947 */ /* 0x004fea000383ffff */
[----:B------:R-:W-:Y:S05]  /*96d0*/  BRA `(.L_x_162) ;  /* 0xffffff8c00487947 */ /* 0x000fea000383ffff */
.L_x_44:
[----:B------:R-:W-:-:S07]  /*96e0*/  MOV R0, UR4 ;  /* 0x0000000400007c02 */ /* 0x000fce0008000f00 */
.L_x_163:
[----:B-1----:R1:W2:Y:S02]  /*96f0*/  SYNCS.PHASECHK.TRANS64.TRYWAIT P0, [R0+URZ], R2 ;  /* 0x00000002000075a7 */ /* 0x0022a400080011ff */
[----:B--2---:R-:W-:Y:S05]  /*9700*/  @!P0 NANOSLEEP.SYNCS 0x989680 ;  /* 0x009896800000895d */ /* 0x004fea0003900000 */
[----:B------:R-:W2:Y:S02]  /*9710*/  @!P0 SYNCS.PHASECHK.TRANS64 P0, [R0+URZ], R2 ;  /* 0x00000002000085a7 */ /* 0x000ea400080010ff */
[----:B--2---:R-:W-:Y:S05]  /*9720*/  @!P0 BRA `(.L_x_163) ;  /* 0xfffffffc00f08947 */ /* 0x004fea000383ffff */
[----:B------:R-:W-:Y:S05]  /*9730*/  BRA `(.L_x_164) ;  /* 0xffffff9000f07947 */ /* 0x000fea000383ffff */
.L_x_45:
[----:B------:R-:W-:-:S07]  /*9740*/  MOV R0, UR5 ;  /* 0x0000000500007c02 */ /* 0x000fce0008000f00 */
.L_x_165:
[----:B-1----:R1:W2:Y:S02]  /*9750*/  SYNCS.PHASECHK.TRANS64.TRYWAIT P0, [R0+URZ], R3 ;  /* 0x00000003000075a7 */ /* 0x0022a400080011ff */
[----:B--2---:R-:W-:Y:S05]  /*9760*/  @!P0 NANOSLEEP.SYNCS 0x989680 ;  /* 0x009896800000895d */ /* 0x004fea0003900000 */
[----:B------:R-:W2:Y:S02]  /*9770*/  @!P0 SYNCS.PHASECHK.TRANS64 P0, [R0+URZ], R3 ;  /* 0x00000003000085a7 */ /* 0x000ea400080010ff */
[----:B--2---:R-:W-:Y:S05]  /*9780*/  @!P0 BRA `(.L_x_165) ;  /* 0xfffffffc00f08947 */ /* 0x004fea000383ffff */
[----:B------:R-:W-:Y:S05]  /*9790*/  BRA `(.L_x_166) ;  /* 0xffffff9000fc7947 */ /* 0x000fea000383ffff */
.L_x_46:
[----:B------:R-:W-:-:S07]  /*97a0*/  MOV R0, UR5 ;  /* 0x0000000500007c02 */ /* 0x000fce0008000f00 */
.L_x_167:
[----:B-1----:R1:W2:Y:S02]  /*97b0*/  SYNCS.PHASECHK.TRANS64.TRYWAIT P0, [R0+URZ], R3 ;  /* 0x00000003000075a7 */ /* 0x0022a400080011ff */
[----:B--2---:R-:W-:Y:S05]  /*97c0*/  @!P0 NANOSLEEP.SYNCS 0x989680 ;  /* 0x009896800000895d */ /* 0x004fea0003900000 */
[----:B------:R-:W2:Y:S02]  /*97d0*/  @!P0 SYNCS.PHASECHK.TRANS64 P0, [R0+URZ], R3 ;  /* 0x00000003000085a7 */ /* 0x000ea400080010ff */
[----:B--2---:R-:W-:Y:S05]  /*97e0*/  @!P0 BRA `(.L_x_167) ;  /* 0xfffffffc00f08947 */ /* 0x004fea000383ffff */
[----:B------:R-:W-:Y:S05]  /*97f0*/  BRA `(.L_x_168) ;  /* 0xffffff9400087947 */ /* 0x000fea000383ffff */
.L_x_47:
[----:B------:R-:W-:-:S07]  /*9800*/  MOV R0, UR5 ;  /* 0x0000000500007c02 */ /* 0x000fce0008000f00 */
.L_x_169:
[----:B-1----:R1:W2:Y:S02]  /*9810*/  SYNCS.PHASECHK.TRANS64.TRYWAIT P0, [R0+URZ], R3 ;  /* 0x00000003000075a7 */ /* 0x0022a400080011ff */
[----:B--2---:R-:W-:Y:S05]  /*9820*/  @!P0 NANOSLEEP.SYNCS 0x989680 ;  /* 0x009896800000895d */ /* 0x004fea0003900000 */
[----:B------:R-:W2:Y:S02]  /*9830*/  @!P0 SYNCS.PHASECHK.TRANS64 P0, [R0+URZ], R3 ;  /* 0x00000003000085a7 */ /* 0x000ea400080010ff */
[----:B--2---:R-:W-:Y:S05]  /*9840*/  @!P0 BRA `(.L_x_169) ;  /* 0xfffffffc00f08947 */ /* 0x004fea000383ffff */
[----:B------:R-:W-:Y:S05]  /*9850*/  BRA `(.L_x_170) ;  /* 0xffffff9400147947 */ /* 0x000fea000383ffff */
.L_x_48:
[----:B------:R-:W-:-:S07]  /*9860*/  MOV R0, UR5 ;  /* 0x0000000500007c02 */ /* 0x000fce0008000f00 */
.L_x_171:
[----:B-1----:R1:W2:Y:S02]  /*9870*/  SYNCS.PHASECHK.TRANS64.TRYWAIT P0, [R0+URZ], R3 ;  /* 0x00000003000075a7 */ /* 0x0022a400080011ff */
[----:B--2---:R-:W-:Y:S05]  /*9880*/  @!P0 NANOSLEEP.SYNCS 0x989680 ;  /* 0x009896800000895d */ /* 0x004fea0003900000 */
[----:B------:R-:W2:Y:S02]  /*9890*/  @!P0 SYNCS.PHASECHK.TRANS64 P0, [R0+URZ], R3 ;  /* 0x00000003000085a7 */ /* 0x000ea400080010ff */
[----:B--2---:R-:W-:Y:S05]  /*98a0*/  @!P0 BRA `(.L_x_171) ;  /* 0xfffffffc00f08947 */ /* 0x004fea000383ffff */
[----:B------:R-:W-:Y:S05]  /*98b0*/  BRA `(.L_x_172) ;  /* 0xffffff9400207947 */ /* 0x000fea000383ffff */
.L_x_49:
[----:B------:R-:W-:-:S07]  /*98c0*/  MOV R0, UR5 ;  /* 0x0000000500007c02 */ /* 0x000fce0008000f00 */
.L_x_173:
[----:B-1----:R1:W2:Y:S02]  /*98d0*/  SYNCS.PHASECHK.TRANS64.TRYWAIT P0, [R0+URZ], R3 ;  /* 0x00000003000075a7 */ /* 0x0022a400080011ff */
[----:B--2---:R-:W-:Y:S05]  /*98e0*/  @!P0 NANOSLEEP.SYNCS 0x989680 ;  /* 0x009896800000895d */ /* 0x004fea0003900000 */
[----:B------:R-:W2:Y:S02]  /*98f0*/  @!P0 SYNCS.PHASECHK.TRANS64 P0, [R0+URZ], R3 ;  /* 0x00000003000085a7 */ /* 0x000ea400080010ff */
[----:B--2---:R-:W-:Y:S05]  /*9900*/  @!P0 BRA `(.L_x_173) ;  /* 0xfffffffc00f08947 */ /* 0x004fea000383ffff */
[----:B------:R-:W-:Y:S05]  /*9910*/  BRA `(.L_x_174) ;  /* 0xffffff94002c7947 */ /* 0x000fea000383ffff */
.L_x_50:
[----:B------:R-:W-:-:S07]  /*9920*/  MOV R0, UR5 ;  /* 0x0000000500007c02 */ /* 0x000fce0008000f00 */
.L_x_175:
[----:B-1----:R1:W2:Y:S02]  /*9930*/  SYNCS.PHASECHK.TRANS64.TRYWAIT P0, [R0+URZ], R3 ;  /* 0x00000003000075a7 */ /* 0x0022a400080011ff */
[----:B--2---:R-:W-:Y:S05]  /*9940*/  @!P0 NANOSLEEP.SYNCS 0x989680 ;  /* 0x009896800000895d */ /* 0x004fea0003900000 */
[----:B------:R-:W2:Y:S02]  /*9950*/  @!P0 SYNCS.PHASECHK.TRANS64 P0, [R0+URZ], R3 ;  /* 0x00000003000085a7 */ /* 0x000ea400080010ff */
[----:B--2---:R-:W-:Y:S05]  /*9960*/  @!P0 BRA `(.L_x_175) ;  /* 0xfffffffc00f08947 */ /* 0x004fea000383ffff */
[----:B------:R-:W-:Y:S05]  /*9970*/  BRA `(.L_x_176) ;  /* 0xffffff9400387947 */ /* 0x000fea000383ffff */
.L_x_51:
[----:B------:R-:W-:-:S07]  /*9980*/  MOV R0, UR5 ;  /* 0x0000000500007c02 */ /* 0x000fce0008000f00 */
.L_x_177:
[----:B-1----:R1:W2:Y:S02]  /*9990*/  SYNCS.PHASECHK.TRANS64.TRYWAIT P0, [R0+URZ], R3 ;  /* 0x00000003000075a7 */ /* 0x0022a400080011ff */
[----:B--2---:R-:W-:Y:S05]  /*99a0*/  @!P0 NANOSLEEP.SYNCS 0x989680 ;  /* 0x009896800000895d */ /* 0x004fea0003900000 */
[----:B------:R-:W2:Y:S02]  /*99b0*/  @!P0 SYNCS.PHASECHK.TRANS64 P0, [R0+URZ], R3 ;  /* 0x00000003000085a7 */ /* 0x000ea400080010ff */
[----:B--2---:R-:W-:Y:S05]  /*99c0*/  @!P0 BRA `(.L_x_177) ;  /* 0xfffffffc00f08947 */ /* 0x004fea000383ffff */
[----:B------:R-:W-:Y:S05]  /*99d0*/  BRA `(.L_x_178) ;  /* 0xffffff9400447947 */ /* 0x000fea000383ffff */
.L_x_52:
[----:B------:R-:W-:-:S07]  /*99e0*/  MOV R0, UR5 ;  /* 0x0000000500007c02 */ /* 0x000fce0008000f00 */
.L_x_179:
[----:B-1----:R1:W2:Y:S02]  /*99f0*/  SYNCS.PHASECHK.TRANS64.TRYWAIT P0, [R0+URZ], R3 ;  /* 0x00000003000075a7 */ /* 0x0022a400080011ff */
[----:B--2---:R-:W-:Y:S05]  /*9a00*/  @!P0 NANOSLEEP.SYNCS 0x989680 ;  /* 0x009896800000895d */ /* 0x004fea0003900000 */
[----:B------:R-:W2:Y:S02]  /*9a10*/  @!P0 SYNCS.PHASECHK.TRANS64 P0, [R0+URZ], R3 ;  /* 0x00000003000085a7 */ /* 0x000ea400080010ff */
[----:B--2---:R-:W-:Y:S05]  /*9a20*/  @!P0 BRA `(.L_x_179) ;  /* 0xfffffffc00f08947 */ /* 0x004fea000383ffff */
[----:B------:R-:W-:Y:S05]  /*9a30*/  BRA `(.L_x_180) ;  /* 0xffffff9400507947 */ /* 0x000fea000383ffff */
.L_x_53:
[----:B------:R-:W-:-:S07]  /*9a40*/  MOV R0, UR5 ;  /* 0x0000000500007c02 */ /* 0x000fce0008000f00 */
.L_x_181:
[----:B-1----:R1:W2:Y:S02]  /*9a50*/  SYNCS.PHASECHK.TRANS64.TRYWAIT P0, [R0+URZ], R3 ;  /* 0x00000003000075a7 */ /* 0x0022a400080011ff */
[----:B--2---:R-:W-:Y:S05]  /*9a60*/  @!P0 NANOSLEEP.SYNCS 0x989680 ;  /* 0x009896800000895d */ /* 0x004fea0003900000 */
[----:B------:R-:W2:Y:S02]  /*9a70*/  @!P0 SYNCS.PHASECHK.TRANS64 P0, [R0+URZ], R3 ;  /* 0x00000003000085a7 */ /* 0x000ea400080010ff */
[----:B--2---:R-:W-:Y:S05]  /*9a80*/  @!P0 BRA `(.L_x_181) ;  /* 0xfffffffc00f08947 */ /* 0x004fea000383ffff */
[----:B------:R-:W-:Y:S05]  /*9a90*/  BRA `(.L_x_182) ;  /* 0xffffff94005c7947 */ /* 0x000fea000383ffff */
.L_x_54:
[----:B------:R-:W-:-:S07]  /*9aa0*/  MOV R0, UR5 ;  /* 0x0000000500007c02 */ /* 0x000fce0008000f00 */
.L_x_183:
[----:B-1----:R1:W2:Y:S02]  /*9ab0*/  SYNCS.PHASECHK.TRANS64.TRYWAIT P0, [R0+URZ], R3 ;  /* 0x00000003000075a7 */ /* 0x0022a400080011ff */
[----:B--2---:R-:W-:Y:S05]  /*9ac0*/  @!P0 NANOSLEEP.SYNCS 0x989680 ;  /* 0x009896800000895d */ /* 0x004fea0003900000 */
[----:B------:R-:W2:Y:S02]  /*9ad0*/  @!P0 SYNCS.PHASECHK.TRANS64 P0, [R0+URZ], R3 ;  /* 0x00000003000085a7 */ /* 0x000ea400080010ff */
[----:B--2---:R-:W-:Y:S05]  /*9ae0*/  @!P0 BRA `(.L_x_183) ;  /* 0xfffffffc00f08947 */ /* 0x004fea000383ffff */
[----:B------:R-:W-:Y:S05]  /*9af0*/  BRA `(.L_x_184) ;  /* 0xffffff9400687947 */ /* 0x000fea000383ffff */
.L_x_55:
[----:B------:R-:W-:-:S07]  /*9b00*/  MOV R0, UR5 ;  /* 0x0000000500007c02 */ /* 0x000fce0008000f00 */
.L_x_185:
[----:B-1----:R1:W2:Y:S02]  /*9b10*/  SYNCS.PHASECHK.TRANS64.TRYWAIT P0, [R0+URZ], R3 ;  /* 0x00000003000075a7 */ /* 0x0022a400080011ff */
[----:B--2---:R-:W-:Y:S05]  /*9b20*/  @!P0 NANOSLEEP.SYNCS 0x989680 ;  /* 0x009896800000895d */ /* 0x004fea0003900000 */
[----:B------:R-:W2:Y:S02]  /*9b30*/  @!P0 SYNCS.PHASECHK.TRANS64 P0, [R0+URZ], R3 ;  /* 0x00000003000085a7 */ /* 0x000ea400080010ff */
[----:B--2---:R-:W-:Y:S05]  /*9b40*/  @!P0 BRA `(.L_x_185) ;  /* 0xfffffffc00f08947 */ /* 0x004fea000383ffff */
[----:B------:R-:W-:Y:S05]  /*9b50*/  BRA `(.L_x_186) ;  /* 0xffffff9400747947 */ /* 0x000fea000383ffff */
.L_x_58:
[----:B--2---:R2:W3:Y:S02]  /*9b60*/  SYNCS.PHASECHK.TRANS64.TRYWAIT P0, [R2+URZ+0x180], R4 ;  /* 0x00018004020075a7 */ /* 0x0044e400080011ff */
[----:B---3--:R-:W-:Y:S05]  /*9b70*/  @!P0 NANOSLEEP.SYNCS 0x989680 ;  /* 0x009896800000895d */ /* 0x008fea0003900000 */
[----:B------:R-:W3:Y:S02]  /*9b80*/  @!P0 SYNCS.PHASECHK.TRANS64 P0, [R2+URZ+0x180], R4 ;  /* 0x00018004020085a7 */ /* 0x000ee400080010ff */
[----:B---3--:R-:W-:Y:S05]  /*9b90*/  @!P0 BRA `(.L_x_58) ;  /* 0xfffffffc00f08947 */ /* 0x008fea000383ffff */
[----:B------:R-:W-:Y:S05]  /*9ba0*/  BRA `(.L_x_187) ;  /* 0xffffff9400d07947 */ /* 0x000fea000383ffff */
.L_x_59:
[----:B------:R-:W-:-:S07]  /*9bb0*/  MOV R2, UR4 ;  /* 0x0000000400027c02 */ /* 0x000fce0008000f00 */
.L_x_188:
[----:B--2---:R2:W3:Y:S02]  /*9bc0*/  SYNCS.PHASECHK.TRANS64.TRYWAIT P0, [R2+URZ+0x130], R5 ;  /* 0x00013005020075a7 */ /* 0x0044e400080011ff */
[----:B---3--:R-:W-:Y:S05]  /*9bd0*/  @!P0 NANOSLEEP.SYNCS 0x989680 ;  /* 0x009896800000895d */ /* 0x008fea0003900000 */
[----:B------:R-:W3:Y:S02]  /*9be0*/  @!P0 SYNCS.PHASECHK.TRANS64 P0, [R2+URZ+0x130], R5 ;  /* 0x00013005020085a7 */ /* 0x000ee400080010ff */
[----:B---3--:R-:W-:Y:S05]  /*9bf0*/  @!P0 BRA `(.L_x_188) ;  /* 0xfffffffc00f08947 */ /* 0x008fea000383ffff */
[----:B------:R-:W-:Y:S05]  /*9c00*/  BRA `(.L_x_189) ;  /* 0xffffff9400e07947 */ /* 0x000fea000383ffff */
.L_x_60:
[----:B--2---:R2:W3:Y:S02]  /*9c10*/  SYNCS.PHASECHK.TRANS64.TRYWAIT P1, [R2+URZ+0x120], R4 ;  /* 0x00012004020075a7 */ /* 0x0044e400080211ff */
[----:B---3--:R-:W-:Y:S05]  /*9c20*/  @!P1 NANOSLEEP.SYNCS 0x989680 ;  /* 0x009896800000995d */ /* 0x008fea0003900000 */
[----:B------:R-:W3:Y:S02]  /*9c30*/  @!P1 SYNCS.PHASECHK.TRANS64 P1, [R2+URZ+0x120], R4 ;  /* 0x00012004020095a7 */ /* 0x000ee400080210ff */
[----:B---3--:R-:W-:Y:S05]  /*9c40*/  @!P1 BRA `(.L_x_60) ;  /* 0xfffffffc00f09947 */ /* 0x008fea000383ffff */
[----:B------:R-:W-:Y:S05]  /*9c50*/  BRA `(.L_x_190) ;  /* 0xffffff9800107947 */ /* 0x000fea000383ffff */
.L_x_63:
[----:B------:R-:W-:-:S07]  /*9c60*/  MOV R0, UR4 ;  /* 0x0000000400007c02 */ /* 0x000fce0008000f00 */
.L_x_191:
[----:B--2---:R2:W3:Y:S02]  /*9c70*/  SYNCS.PHASECHK.TRANS64.TRYWAIT P0, [R0+URZ+0x130], R2 ;  /* 0x00013002000075a7 */ /* 0x0044e400080011ff */
[----:B---3--:R-:W-:Y:S05]  /*9c80*/  @!P0 NANOSLEEP.SYNCS 0x989680 ;  /* 0x009896800000895d */ /* 0x008fea0003900000 */
[----:B------:R-:W3:Y:S02]  /*9c90*/  @!P0 SYNCS.PHASECHK.TRANS64 P0, [R0+URZ+0x130], R2 ;  /* 0x00013002000085a7 */ /* 0x000ee400080010ff */
[----:B---3--:R-:W-:Y:S05]  /*9ca0*/  @!P0 BRA `(.L_x_191) ;  /* 0xfffffffc00f08947 */ /* 0x008fea000383ffff */
[----:B------:R-:W-:Y:S05]  /*9cb0*/  BRA `(.L_x_62) ;  /* 0xffffff9800647947 */ /* 0x000fea000383ffff */
.L_x_72:
[----:B--2---:R-:W-:-:S04]  /*9cc0*/  MOV R5, UR5 ;  /* 0x0000000500057c02 */ /* 0x004fc80008000f00 */
[----:B------:R2:W3:Y:S03]  /*9cd0*/  SYNCS.PHASECHK.TRANS64.TRYWAIT P0, [R5+URZ+0x8], R6 ;  /* 0x00000806050075a7 */ /* 0x0004e600080011ff */
[----:B---3--:R-:W-:Y:S05]  /*9ce0*/  @!P0 NANOSLEEP.SYNCS 0x989680 ;  /* 0x009896800000895d */ /* 0x008fea0003900000 */
[----:B------:R-:W3:Y:S02]  /*9cf0*/  @!P0 SYNCS.PHASECHK.TRANS64 P0, [R5+URZ+0x8], R6 ;  /* 0x00000806050085a7 */ /* 0x000ee400080010ff */
[----:B---3--:R-:W-:Y:S05]  /*9d00*/  @!P0 BRA `(.L_x_72) ;  /* 0xfffffffc00ec8947 */ /* 0x008fea000383ffff */
[----:B------:R-:W-:Y:S05]  /*9d10*/  BRA `(.L_x_71) ;  /* 0xffffff9c00187947 */ /* 0x000fea000383ffff */
.L_x_74:
[----:B------:R-:W-:Y:S01]  /*9d20*/  BSSY B0, `(.L_x_192) ;  /* 0x0000006000007945 */ /* 0x000fe20003800000 */
[----:B------:R-:W-:-:S07]  /*9d30*/  MOV R15, 0xffffffff ;  /* 0xffffffff000f7802 */ /* 0x000fce0000000f00 */
[----:B-12--5:R-:W-:Y:S05]  /*9d40*/  WARPSYNC.COLLECTIVE R15, `(.L_x_193) ;  /* 0x000000000f0c7348 */ /* 0x026fea0003c00000 */
[----:B------:R-:W-:Y:S02]  /*9d50*/  ELECT P6, UR79, PT ;  /* 0x00000000004f782f */ /* 0x000fe400038c0000 */
[----:B------:R-:W-:Y:S01]  /*9d60*/  MOV R14, UR79 ;  /* 0x0000004f000e7c02 */ /* 0x000fe20008000f00 */
[----:B-12--5:R-:W-:Y:S10]  /*9d70*/  ENDCOLLECTIVE ;  /* 0x000000000000791b */ /* 0x026ff40003800000 */
.L_x_193:
[----:B------:R-:W-:Y:S05]  /*9d80*/  BSYNC B0 ;  /* 0x0000000000007941 */ /* 0x000fea0003800000 */
.L_x_192:
[----:B------:R-:W-:Y:S05]  /*9d90*/  BRA `(.L_x_194) ;  /* 0xffffff9c00487947 */ /* 0x000fea000383ffff */
.L_x_76:
[----:B--2---:R-:W-:-:S04]  /*9da0*/  MOV R0, UR5 ;  /* 0x0000000500007c02 */ /* 0x004fc80008000f00 */
[----:B------:R2:W3:Y:S03]  /*9db0*/  SYNCS.PHASECHK.TRANS64.TRYWAIT P0, [R0+URZ+0x8], R4 ;  /* 0x00000804000075a7 */ /* 0x0004e600080011ff */
[----:B---3--:R-:W-:Y:S05]  /*9dc0*/  @!P0 NANOSLEEP.SYNCS 0x989680 ;  /* 0x009896800000895d */ /* 0x008fea0003900000 */
[----:B------:R-:W3:Y:S02]  /*9dd0*/  @!P0 SYNCS.PHASECHK.TRANS64 P0, [R0+URZ+0x8], R4 ;  /* 0x00000804000085a7 */ /* 0x000ee400080010ff */
[----:B---3--:R-:W-:Y:S05]  /*9de0*/  @!P0 BRA `(.L_x_76) ;  /* 0xfffffffc00ec8947 */ /* 0x008fea000383ffff */
[----:B------:R-:W-:Y:S05]  /*9df0*/  BRA `(.L_x_75) ;  /* 0xffffff9c004c7947 */ /* 0x000fea000383ffff */
.L_x_77:
[----:B-1----:R1:W2:Y:S02]  /*9e00*/  SYNCS.PHASECHK.TRANS64.TRYWAIT P0, [R0+URZ+0x120], R4 ;  /* 0x00012004000075a7 */ /* 0x0022a400080011ff */
[----:B--2---:R-:W-:Y:S05]  /*9e10*/  @!P0 NANOSLEEP.SYNCS 0x989680 ;  /* 0x009896800000895d */ /* 0x004fea0003900000 */
[----:B------:R-:W2:Y:S02]  /*9e20*/  @!P0 SYNCS.PHASECHK.TRANS64 P0, [R0+URZ+0x120], R4 ;  /* 0x00012004000085a7 */ /* 0x000ea400080010ff */
[----:B--2---:R-:W-:Y:S05]  /*9e30*/  @!P0 BRA `(.L_x_77) ;  /* 0xfffffffc00f08947 */ /* 0x004fea000383ffff */
[----:B------:R-:W-:Y:S05]  /*9e40*/  BRA `(.L_x_195) ;  /* 0xffffffa000387947 */ /* 0x000fea000383ffff */
.L_x_79:
[----:B------:R-:W-:-:S07]  /*9e50*/  MOV R0, UR31 ;  /* 0x0000001f00007c02 */ /* 0x000fce0008000f00 */
.L_x_196:
[----:B-1----:R1:W2:Y:S02]  /*9e60*/  SYNCS.PHASECHK.TRANS64.TRYWAIT P0, [R0+URZ+0x160], R4 ;  /* 0x00016004000075a7 */ /* 0x0022a400080011ff */
[----:B--2---:R-:W-:Y:S05]  /*9e70*/  @!P0 NANOSLEEP.SYNCS 0x989680 ;  /* 0x009896800000895d */ /* 0x004fea0003900000 */
[----:B------:R-:W2:Y:S02]  /*9e80*/  @!P0 SYNCS.PHASECHK.TRANS64 P0, [R0+URZ+0x160], R4 ;  /* 0x00016004000085a7 */ /* 0x000ea400080010ff */
[----:B--2---:R-:W-:Y:S05]  /*9e90*/  @!P0 BRA `(.L_x_196) ;  /* 0xfffffffc00f08947 */ /* 0x004fea000383ffff */
[----:B------:R-:W-:Y:S05]  /*9ea0*/  BRA `(.L_x_197) ;  /* 0xffffffa000847947 */ /* 0x000fea000383ffff */
.L_x_82:
[----:B------:R-:W-:Y:S07]  /*9eb0*/  MOV R0, UR5 ;  /* 0x0000000500007c02 */ /* 0x000fee0008000f00 */
.L_x_198:
[----:B-1----:R1:W2:Y:S02]  /*9ec0*/  SYNCS.PHASECHK.TRANS64.TRYWAIT P0, [R0+URZ], R4 ;  /* 0x00000004000075a7 */ /* 0x0022a400080011ff */
[----:B--2---:R-:W-:Y:S05]  /*9ed0*/  @!P0 NANOSLEEP.SYNCS 0x989680 ;  /* 0x009896800000895d */ /* 0x004fea0003900000 */
[----:B------:R-:W2:Y:S02]  /*9ee0*/  @!P0 SYNCS.PHASECHK.TRANS64 P0, [R0+URZ], R4 ;  /* 0x00000004000085a7 */ /* 0x000ea400080010ff */
[----:B--2---:R-:W-:Y:S05]  /*9ef0*/  @!P0 BRA `(.L_x_198) ;  /* 0xfffffffc00f08947 */ /* 0x004fea000383ffff */
[----:B------:R-:W-:Y:S05]  /*9f00*/  BRA `(.L_x_81) ;  /* 0xffffffa000987947 */ /* 0x000fea000383ffff */
.L_x_86:
[----:B-1----:R-:W-:-:S07]  /*9f10*/  MOV R0, UR4 ;  /* 0x0000000400007c02 */ /* 0x002fce0008000f00 */
.L_x_199:
[----:B-1----:R1:W2:Y:S02]  /*9f20*/  SYNCS.PHASECHK.TRANS64.TRYWAIT P0, [R0+URZ], R2 ;  /* 0x00000002000075a7 */ /* 0x0022a400080011ff */
[----:B--2---:R-:W-:Y:S05]  /*9f30*/  @!P0 NANOSLEEP.SYNCS 0x989680 ;  /* 0x009896800000895d */ /* 0x004fea0003900000 */
[----:B------:R-:W2:Y:S02]  /*9f40*/  @!P0 SYNCS.PHASECHK.TRANS64 P0, [R0+URZ], R2 ;  /* 0x00000002000085a7 */ /* 0x000ea400080010ff */
[----:B--2---:R-:W-:Y:S05]  /*9f50*/  @!P0 BRA `(.L_x_199) ;  /* 0xfffffffc00f08947 */ /* 0x004fea000383ffff */
[----:B------:R-:W-:Y:S05]  /*9f60*/  BRA `(.L_x_200) ;  /* 0xffffffa4008c7947 */ /* 0x000fea000383ffff */
.L_x_87:
[----:B------:R-:W-:-:S07]  /*9f70*/  MOV R0, UR5 ;  /* 0x0000000500007c02 */ /* 0x000fce0008000f00 */
.L_x_201:
[----:B-1----:R1:W2:Y:S02]  /*9f80*/  SYNCS.PHASECHK.TRANS64.TRYWAIT P0, [R0+URZ], R3 ;  /* 0x00000003000075a7 */ /* 0x0022a400080011ff */
[----:B--2---:R-:W-:Y:S05]  /*9f90*/  @!P0 NANOSLEEP.SYNCS 0x989680 ;  /* 0x009896800000895d */ /* 0x004fea0003900000 */
[----:B------:R-:W2:Y:S02]  /*9fa0*/  @!P0 SYNCS.PHASECHK.TRANS64 P0, [R0+URZ], R3 ;  /* 0x00000003000085a7 */ /* 0x000ea400080010ff */
[----:B--2---:R-:W-:Y:S05]  /*9fb0*/  @!P0 BRA `(.L_x_201) ;  /* 0xfffffffc00f08947 */ /* 0x004fea000383ffff */
[----:B------:R-:W-:Y:S05]  /*9fc0*/  BRA `(.L_x_202) ;  /* 0xffffffa400987947 */ /* 0x000fea000383ffff */
.L_x_88:
[----:B------:R-:W-:-:S07]  /*9fd0*/  MOV R0, UR5 ;  /* 0x0000000500007c02 */ /* 0x000fce0008000f00 */
.L_x_203:
[----:B-1----:R1:W2:Y:S02]  /*9fe0*/  SYNCS.PHASECHK.TRANS64.TRYWAIT P0, [R0+URZ], R3 ;  /* 0x00000003000075a7 */ /* 0x0022a400080011ff */
[----:B--2---:R-:W-:Y:S05]  /*9ff0*/  @!P0 NANOSLEEP.SYNCS 0x989680 ;  /* 0x009896800000895d */ /* 0x004fea0003900000 */
[----:B------:R-:W2:Y:S02]  /*a000*/  @!P0 SYNCS.PHASECHK.TRANS64 P0, [R0+URZ], R3 ;  /* 0x00000003000085a7 */ /* 0x000ea400080010ff */
[----:B--2---:R-:W-:Y:S05]  /*a010*/  @!P0 BRA `(.L_x_203) ;  /* 0xfffffffc00f08947 */ /* 0x004fea000383ffff */
[----:B------:R-:W-:Y:S05]  /*a020*/  BRA `(.L_x_204) ;  /* 0xffffffa400a47947 */ /* 0x000fea000383ffff */
.L_x_91:
[----:B------:R-:W-:-:S07]  /*a030*/  MOV R0, UR26 ;  /* 0x0000001a00007c02 */ /* 0x000fce0008000f00 */
.L_x_205:
[----:B-1----:R1:W2:Y:S02]  /*a040*/  SYNCS.PHASECHK.TRANS64.TRYWAIT P1, [R0+URZ+0x1a0], R2 ;  /* 0x0001a002000075a7 */ /* 0x0022a400080211ff */
[----:B--2---:R-:W-:Y:S05]  /*a050*/  @!P1 NANOSLEEP.SYNCS 0x989680 ;  /* 0x009896800000995d */ /* 0x004fea0003900000 */
[----:B------:R-:W2:Y:S02]  /*a060*/  @!P1 SYNCS.PHASECHK.TRANS64 P1, [R0+URZ+0x1a0], R2 ;  /* 0x0001a002000095a7 */ /* 0x000ea400080210ff */
[----:B--2---:R-:W-:Y:S05]  /*a070*/  @!P1 BRA `(.L_x_205) ;  /* 0xfffffffc00f09947 */ /* 0x004fea000383ffff */
[----:B------:R-:W-:Y:S05]  /*a080*/  BRA `(.L_x_206) ;  /* 0xffffffa400f07947 */ /* 0x000fea000383ffff */
.L_x_96:
[----:B--2---:R2:W3:Y:S02]  /*a090*/  SYNCS.PHASECHK.TRANS64.TRYWAIT P0, [R8+URZ+0x120], R0 ;  /* 0x00012000080075a7 */ /* 0x0044e400080011ff */
[----:B---3--:R-:W-:Y:S05]  /*a0a0*/  @!P0 NANOSLEEP.SYNCS 0x989680 ;  /* 0x009896800000895d */ /* 0x008fea0003900000 */
[----:B------:R-:W3:Y:S02]  /*a0b0*/  @!P0 SYNCS.PHASECHK.TRANS64 P0, [R8+URZ+0x120], R0 ;  /* 0x00012000080085a7 */ /* 0x000ee400080010ff */
[----:B---3--:R-:W-:Y:S05]  /*a0c0*/  @!P0 BRA `(.L_x_96) ;  /* 0xfffffffc00f08947 */ /* 0x008fea000383ffff */
[----:B------:R-:W-:Y:S05]  /*a0d0*/  BRA `(.L_x_207) ;  /* 0xffffffac00287947 */ /* 0x000fea000383ffff */
.L_x_99:
[----:B--2---:R-:W-:Y:S07]  /*a0e0*/  MOV R0, UR21 ;  /* 0x0000001500007c02 */ /* 0x004fee0008000f00 */
.L_x_208:
[----:B--2---:R2:W3:Y:S02]  /*a0f0*/  SYNCS.PHASECHK.TRANS64.TRYWAIT P1, [R0+URZ+0x118], R2 ;  /* 0x00011802000075a7 */ /* 0x0044e400080211ff */
[----:B---3--:R-:W-:Y:S05]  /*a100*/  @!P1 NANOSLEEP.SYNCS 0x989680 ;  /* 0x009896800000995d */ /* 0x008fea0003900000 */
[----:B------:R-:W3:Y:S02]  /*a110*/  @!P1 SYNCS.PHASECHK.TRANS64 P1, [R0+URZ+0x118], R2 ;  /* 0x00011802000095a7 */ /* 0x000ee400080210ff */
[----:B---3--:R-:W-:Y:S05]  /*a120*/  @!P1 BRA `(.L_x_208) ;  /* 0xfffffffc00f09947 */ /* 0x008fea000383ffff */
[----:B------:R-:W-:Y:S05]  /*a130*/  BRA `(.L_x_98) ;  /* 0xffffffb000a47947 */ /* 0x000fea000383ffff */
.L_x_102:
[----:B--2---:R-:W-:Y:S07]  /*a140*/  MOV R0, UR21 ;  /* 0x0000001500007c02 */ /* 0x004fee0008000f00 */
.L_x_209:
[----:B--2---:R2:W3:Y:S02]  /*a150*/  SYNCS.PHASECHK.TRANS64.TRYWAIT P0, [R0+URZ+0xf0], R4 ;  /* 0x0000f004000075a7 */ /* 0x0044e400080011ff */
[----:B---3--:R-:W-:Y:S05]  /*a160*/  @!P0 NANOSLEEP.SYNCS 0x989680 ;  /* 0x009896800000895d */ /* 0x008fea0003900000 */
[----:B------:R-:W3:Y:S02]  /*a170*/  @!P0 SYNCS.PHASECHK.TRANS64 P0, [R0+URZ+0xf0], R4 ;  /* 0x0000f004000085a7 */ /* 0x000ee400080010ff */
[----:B---3--:R-:W-:Y:S05]  /*a180*/  @!P0 BRA `(.L_x_209) ;  /* 0xfffffffc00f08947 */ /* 0x008fea000383ffff */
[----:B------:R-:W-:Y:S05]  /*a190*/  BRA `(.L_x_210) ;  /* 0xffffffb000fc7947 */ /* 0x000fea000383ffff */
.L_x_103:
[----:B------:R-:W-:Y:S07]  /*a1a0*/  MOV R0, UR21 ;  /* 0x0000001500007c02 */ /* 0x000fee0008000f00 */
.L_x_211:
[----:B--2---:R2:W3:Y:S02]  /*a1b0*/  SYNCS.PHASECHK.TRANS64.TRYWAIT P0, [R0+URZ+0xf8], R4 ;  /* 0x0000f804000075a7 */ /* 0x0044e400080011ff */
[----:B---3--:R-:W-:Y:S05]  /*a1c0*/  @!P0 NANOSLEEP.SYNCS 0x989680 ;  /* 0x009896800000895d */ /* 0x008fea0003900000 */
[----:B------:R-:W3:Y:S02]  /*a1d0*/  @!P0 SYNCS.PHASECHK.TRANS64 P0, [R0+URZ+0xf8], R4 ;  /* 0x0000f804000085a7 */ /* 0x000ee400080010ff */
[----:B---3--:R-:W-:Y:S05]  /*a1e0*/  @!P0 BRA `(.L_x_211) ;  /* 0xfffffffc00f08947 */ /* 0x008fea000383ffff */
[----:B------:R-:W-:Y:S05]  /*a1f0*/  BRA `(.L_x_212) ;  /* 0xffffffb400587947 */ /* 0x000fea000383ffff */
.L_x_104:
[----:B------:R-:W-:Y:S07]  /*a200*/  MOV R0, UR21 ;  /* 0x0000001500007c02 */ /* 0x000fee0008000f00 */
.L_x_213:
[----:B--2---:R2:W3:Y:S02]  /*a210*/  SYNCS.PHASECHK.TRANS64.TRYWAIT P0, [R0+URZ+0x100], R4 ;  /* 0x00010004000075a7 */ /* 0x0044e400080011ff */
[----:B---3--:R-:W-:Y:S05]  /*a220*/  @!P0 NANOSLEEP.SYNCS 0x989680 ;  /* 0x009896800000895d */ /* 0x008fea0003900000 */
[----:B------:R-:W3:Y:S02]  /*a230*/  @!P0 SYNCS.PHASECHK.TRANS64 P0, [R0+URZ+0x100], R4 ;  /* 0x00010004000085a7 */ /* 0x000ee400080010ff */
[----:B---3--:R-:W-:Y:S05]  /*a240*/  @!P0 BRA `(.L_x_213) ;  /* 0xfffffffc00f08947 */ /* 0x008fea000383ffff */
[----:B------:R-:W-:Y:S05]  /*a250*/  BRA `(.L_x_214) ;  /* 0xffffffb400b87947 */ /* 0x000fea000383ffff */
.L_x_105:
[----:B------:R-:W-:Y:S07]  /*a260*/  MOV R0, UR21 ;  /* 0x0000001500007c02 */ /* 0x000fee0008000f00 */
.L_x_215:
[----:B--2---:R2:W3:Y:S02]  /*a270*/  SYNCS.PHASECHK.TRANS64.TRYWAIT P0, [R0+URZ+0x108], R4 ;  /* 0x00010804000075a7 */ /* 0x0044e400080011ff */
[----:B---3--:R-:W-:Y:S05]  /*a280*/  @!P0 NANOSLEEP.SYNCS 0x989680 ;  /* 0x009896800000895d */ /* 0x008fea0003900000 */
[----:B------:R-:W3:Y:S02]  /*a290*/  @!P0 SYNCS.PHASECHK.TRANS64 P0, [R0+URZ+0x108], R4 ;  /* 0x00010804000085a7 */ /* 0x000ee400080010ff */
[----:B---3--:R-:W-:Y:S05]  /*a2a0*/  @!P0 BRA `(.L_x_215) ;  /* 0xfffffffc00f08947 */ /* 0x008fea000383ffff */
[----:B------:R-:W-:Y:S05]  /*a2b0*/  BRA `(.L_x_216) ;  /* 0xffffffb800207947 */ /* 0x000fea000383ffff */
.L_x_107:
[----:B------:R-:W-:-:S07]  /*a2c0*/  MOV R0, UR21 ;  /* 0x0000001500007c02 */ /* 0x000fce0008000f00 */
.L_x_217:
[----:B---3--:R3:W4:Y:S02]  /*a2d0*/  SYNCS.PHASECHK.TRANS64.TRYWAIT P0, [R0+URZ+0xf0], R2 ;  /* 0x0000f002000075a7 */ /* 0x00872400080011ff */
[----:B----4-:R-:W-:Y:S05]  /*a2e0*/  @!P0 NANOSLEEP.SYNCS 0x989680 ;  /* 0x009896800000895d */ /* 0x010fea0003900000 */
[----:B------:R-:W4:Y:S02]  /*a2f0*/  @!P0 SYNCS.PHASECHK.TRANS64 P0, [R0+URZ+0xf0], R2 ;  /* 0x0000f002000085a7 */ /* 0x000f2400080010ff */
[----:B----4-:R-:W-:Y:S05]  /*a300*/  @!P0 BRA `(.L_x_217) ;  /* 0xfffffffc00f08947 */ /* 0x010fea000383ffff */
[----:B------:R-:W-:Y:S05]  /*a310*/  BRA `(.L_x_218) ;  /* 0xffffffb800ac7947 */ /* 0x000fea000383ffff */
.L_x_108:
[----:B---3--:R-:W-:-:S07]  /*a320*/  MOV R0, UR21 ;  /* 0x0000001500007c02 */ /* 0x008fce0008000f00 */
.L_x_219:
[----:B---3--:R3:W4:Y:S02]  /*a330*/  SYNCS.PHASECHK.TRANS64.TRYWAIT P0, [R0+URZ+0xf8], R2 ;  /* 0x0000f802000075a7 */ /* 0x00872400080011ff */
[----:B----4-:R-:W-:Y:S05]  /*a340*/  @!P0 NANOSLEEP.SYNCS 0x989680 ;  /* 0x009896800000895d */ /* 0x010fea0003900000 */
[----:B------:R-:W4:Y:S02]  /*a350*/  @!P0 SYNCS.PHASECHK.TRANS64 P0, [R0+URZ+0xf8], R2 ;  /* 0x0000f802000085a7 */ /* 0x000f2400080010ff */
[----:B----4-:R-:W-:Y:S05]  /*a360*/  @!P0 BRA `(.L_x_219) ;  /* 0xfffffffc00f08947 */ /* 0x010fea000383ffff */
[----:B------:R-:W-:Y:S05]  /*a370*/  BRA `(.L_x_220) ;  /* 0xffffffb8009c7947 */ /* 0x000fea000383ffff */
.L_x_109:
[----:B---3--:R-:W-:-:S07]  /*a380*/  MOV R0, UR21 ;  /* 0x0000001500007c02 */ /* 0x008fce0008000f00 */
.L_x_221:
[----:B---3--:R3:W4:Y:S02]  /*a390*/  SYNCS.PHASECHK.TRANS64.TRYWAIT P0, [R0+URZ+0x100], R2 ;  /* 0x00010002000075a7 */ /* 0x00872400080011ff */
[----:B----4-:R-:W-:Y:S05]  /*a3a0*/  @!P0 NANOSLEEP.SYNCS 0x989680 ;  /* 0x009896800000895d */ /* 0x010fea0003900000 */
[----:B------:R-:W4:Y:S02]  /*a3b0*/  @!P0 SYNCS.PHASECHK.TRANS64 P0, [R0+URZ+0x100], R2 ;  /* 0x00010002000085a7 */ /* 0x000f2400080010ff */
[----:B----4-:R-:W-:Y:S05]  /*a3c0*/  @!P0 BRA `(.L_x_221) ;  /* 0xfffffffc00f08947 */ /* 0x010fea000383ffff */
[----:B------:R-:W-:Y:S05]  /*a3d0*/  BRA `(.L_x_222) ;  /* 0xffffffb8008c7947 */ /* 0x000fea000383ffff */
.L_x_111:
[----:B-1----:R1:W2:Y:S02]  /*a3e0*/  SYNCS.PHASECHK.TRANS64.TRYWAIT P0, [R3+URZ+0x120], R0 ;  /* 0x00012000030075a7 */ /* 0x0022a400080011ff */
[----:B--2---:R-:W-:Y:S05]  /*a3f0*/  @!P0 NANOSLEEP.SYNCS 0x989680 ;  /* 0x009896800000895d */ /* 0x004fea0003900000 */
[----:B------:R-:W2:Y:S02]  /*a400*/  @!P0 SYNCS.PHASECHK.TRANS64 P0, [R3+URZ+0x120], R0 ;  /* 0x00012000030085a7 */ /* 0x000ea400080010ff */
[----:B--2---:R-:W-:Y:S05]  /*a410*/  @!P0 BRA `(.L_x_111) ;  /* 0xfffffffc00f08947 */ /* 0x004fea000383ffff */
[----:B------:R-:W-:Y:S05]  /*a420*/  BRA `(.L_x_223) ;  /* 0xffffffbc00587947 */ /* 0x000fea000383ffff */
.L_x_122:
[----:B-1----:R-:W-:Y:S04]  /*a430*/  MOV R2, UR43 ;  /* 0x0000002b00027c02 */ /* 0x002fe80008000f00 */
[----:B------:R1:W2:Y:S03]  /*a440*/  SYNCS.PHASECHK.TRANS64.TRYWAIT P1, [R2+URZ+0xd0], R3 ;  /* 0x0000d003020075a7 */ /* 0x0002a600080211ff */
[----:B--2---:R-:W-:Y:S05]  /*a450*/  @!P1 NANOSLEEP.SYNCS 0x989680 ;  /* 0x009896800000995d */ /* 0x004fea0003900000 */
[----:B------:R-:W2:Y:S02]  /*a460*/  @!P1 SYNCS.PHASECHK.TRANS64 P1, [R2+URZ+0xd0], R3 ;  /* 0x0000d003020095a7 */ /* 0x000ea400080210ff */
[----:B--2---:R-:W-:Y:S05]  /*a470*/  @!P1 BRA `(.L_x_122) ;  /* 0xfffffffc00ec9947 */ /* 0x004fea000383ffff */
[----:B------:R-:W-:Y:S05]  /*a480*/  BRA `(.L_x_121) ;  /* 0xffffffc800c47947 */ /* 0x000fea000383ffff */
.L_x_124:
[----:B-1----:R1:W4:Y:S02]  /*a490*/  SYNCS.PHASECHK.TRANS64.TRYWAIT P0, [R53+URZ+0x140], R0 ;  /* 0x00014000350075a7 */ /* 0x00232400080011ff */
[----:B----4-:R-:W-:Y:S05]  /*a4a0*/  @!P0 NANOSLEEP.SYNCS 0x989680 ;  /* 0x009896800000895d */ /* 0x010fea0003900000 */
[----:B------:R-:W4:Y:S02]  /*a4b0*/  @!P0 SYNCS.PHASECHK.TRANS64 P0, [R53+URZ+0x140], R0 ;  /* 0x00014000350085a7 */ /* 0x000f2400080010ff */
[----:B----4-:R-:W-:Y:S05]  /*a4c0*/  @!P0 BRA `(.L_x_124) ;  /* 0xfffffffc00f08947 */ /* 0x010fea000383ffff */
[----:B------:R-:W-:Y:S05]  /*a4d0*/  BRA `(.L_x_123) ;  /* 0xffffffc800e47947 */ /* 0x000fea000383ffff */
.L_x_133:
[----:B--2---:R2:W3:Y:S02]  /*a4e0*/  SYNCS.PHASECHK.TRANS64.TRYWAIT P0, [R2+URZ+0xd0], R0 ;  /* 0x0000d000020075a7 */ /* 0x0044e400080011ff */
[----:B---3--:R-:W-:Y:S05]  /*a4f0*/  @!P0 NANOSLEEP.SYNCS 0x989680 ;  /* 0x009896800000895d */ /* 0x008fea0003900000 */
[----:B------:R-:W3:Y:S02]  /*a500*/  @!P0 SYNCS.PHASECHK.TRANS64 P0, [R2+URZ+0xd0], R0 ;  /* 0x0000d000020085a7 */ /* 0x000ee400080010ff */
[----:B---3--:R-:W-:Y:S05]  /*a510*/  @!P0 BRA `(.L_x_133) ;  /* 0xfffffffc00f08947 */ /* 0x008fea000383ffff */
[----:B------:R-:W-:Y:S05]  /*a520*/  BRA `(.L_x_132) ;  /* 0xffffffd000f47947 */ /* 0x000fea000383ffff */
.L_x_141:
[----:B--2---:R2:W3:Y:S02]  /*a530*/  SYNCS.PHASECHK.TRANS64.TRYWAIT P0, [R2+URZ+0xd0], R4 ;  /* 0x0000d004020075a7 */ /* 0x0044e400080011ff */
[----:B---3--:R-:W-:Y:S05]  /*a540*/  @!P0 NANOSLEEP.SYNCS 0x989680 ;  /* 0x009896800000895d */ /* 0x008fea0003900000 */
[----:B------:R-:W3:Y:S02]  /*a550*/  @!P0 SYNCS.PHASECHK.TRANS64 P0, [R2+URZ+0xd0], R4 ;  /* 0x0000d004020085a7 */ /* 0x000ee400080010ff */
[----:B---3--:R-:W-:Y:S05]  /*a560*/  @!P0 BRA `(.L_x_141) ;  /* 0xfffffffc00f08947 */ /* 0x008fea000383ffff */
[----:B------:R-:W-:Y:S05]  /*a570*/  BRA `(.L_x_140) ;  /* 0xffffffdc00147947 */ /* 0x000fea000383ffff */
.L_x_149:
[----:B--2---:R2:W3:Y:S02]  /*a580*/  SYNCS.PHASECHK.TRANS64.TRYWAIT P0, [R3+URZ+0xd0], R0 ;  /* 0x0000d000030075a7 */ /* 0x0044e400080011ff */
[----:B---3--:R-:W-:Y:S05]  /*a590*/  @!P0 NANOSLEEP.SYNCS 0x989680 ;  /* 0x009896800000895d */ /* 0x008fea0003900000 */
[----:B------:R-:W3:Y:S02]  /*a5a0*/  @!P0 SYNCS.PHASECHK.TRANS64 P0, [R3+URZ+0xd0], R0 ;  /* 0x0000d000030085a7 */ /* 0x000ee400080010ff */
[----:B---3--:R-:W-:Y:S05]  /*a5b0*/  @!P0 BRA `(.L_x_149) ;  /* 0xfffffffc00f08947 */ /* 0x008fea000383ffff */
[----:B------:R-:W-:Y:S05]  /*a5c0*/  BRA `(.L_x_148) ;  /* 0xffffffe400347947 */ /* 0x000fea000383ffff */
        .weak           $__internal_0_$__cuda_sm10x_tcgen05_guardrail_trap_col_being_dealloced_not_returned_by_alloc
        .type           $__internal_0_$__cuda_sm10x_tcgen05_guardrail_trap_col_being_dealloced_not_returned_by_alloc,@function
        .size           $__internal_0_$__cuda_sm10x_tcgen05_guardrail_trap_col_being_dealloced_not_returned_by_alloc,($__internal_1_$__cuda_sm10x_tcgen05_guardrail_trap_phase_invalid_during_alloc - $__internal_0_$__cuda_sm10x_tcgen05_guardrail_trap_col_being_dealloced_not_returned_by_alloc)
$__internal_0_$__cuda_sm10x_tcgen05_guardrail_trap_col_being_dealloced_not_returned_by_alloc:
[----:B------:R-:W-:Y:S05]  /*a5d0*/  BPT.TRAP 0x1 ;  /* 0x000000040000795c */ /* 0x000fea0000300000 */
[----:B------:R-:W-:-:S04]  /*a5e0*/  HFMA2 R3, -RZ, RZ, 0, 0 ;  /* 0x00000000ff037431 */ /* 0x000fc800000001ff */
[----:B------:R-:W-:Y:S05]  /*a5f0*/  RET.REL.NODEC R2 `(_ZN7cutlass13device_kernelINS_4gemm6kernel13GemmUniversalIN4cute5tupleIJiiiiEEENS1_10collective13CollectiveMmaINS1_35MainloopSm100TmaUmmaWarpSpecializedILi13ELi2ELi4ENS5_IJNS4_1CILi8EEENSA_ILi1EEESC_EEEEENS5_IJNSA_ILi128EEESF_NSA_ILi64EEEEEENS_10bfloat16_tENS5_IJlSC_lEEESI_SJ_NS4_8TiledMMAINS4_8MMA_AtomIJNS4_26SM100_MMA_F16BF16_2x1SM_SSISI_SI_fLi128ELi128ELNS4_4UMMA5MajorE0ELSO_0ELNSN_7ScaleInE0ELSP_0EEEEEENS4_6LayoutINS5_IJSC_SC_SC_EEENS5_IJNSA_ILi0EEESU_SU_EEEEENS5_IJNS4_10UnderscoreESX_SX_EEEEENS4_18SM100_TMA_2SM_LOADENS4_14ComposedLayoutINS4_7SwizzleILi3ELi4ELi3EEENS4_18smem_ptr_flag_bitsILi16EEENSS_INS5_IJSB_SG_EEENS5_IJSG_SC_EEEEEEEvNS4_8identityENS4_28SM100_TMA_2SM_LOAD_MULTICASTES19_vS1A_EENS_8epilogue10collective18CollectiveEpilogueINS1D_23Sm100TmaWarpSpecializedILi4ELi2ELi16ELb1ELb0EEEJNS5_IJSG_SF_SG_EEENS5_IJNSS_ISG_SC_EENSS_INS5_IJNSA_ILi16EEENSA_ILi2EEEEEENS5_IJSC_SG_EEEEEEEESI_SJ_SI_SJ_NS1D_6fusion15FusionCallbacksIS1H_NS1Q_17LinearCombinationISI_fSI_fLNS_15FloatRoundStyleE2EEES1I_S1P_JEEENS4_5SM1004TMEM4LOAD26SM100_TMEM_LOAD_32dp32b16xENS4_13SM90_TMA_LOADENS11_INS12_ILi1ELi4ELi3EEES15_NSS_INS5_IJSB_S1K_EEENS5_IJS1K_SC_EEEEEEENS4_39AutoVectorizingCopyWithAssumedAlignmentILi128EEENS4_14SM90_TMA_STOREES25_S27_S27_EEEvvEEEEvNT_6ParamsE) ;  /* 0xffffff5802807950 */ /* 0x000fea0003c3ffff */
        .weak           $__internal_1_$__cuda_sm10x_tcgen05_guardrail_trap_phase_invalid_during_alloc
        .type           $__internal_1_$__cuda_sm10x_tcgen05_guardrail_trap_phase_invalid_during_alloc,@function
        .size           $__internal_1_$__cuda_sm10x_tcgen05_guardrail_trap_phase_invalid_during_alloc,($__internal_2_$__cuda_sm10x_tcgen05_guardrail_trap_unallocated_columns_being_dealloced - $__internal_1_$__cuda_sm10x_tcgen05_guardrail_trap_phase_invalid_during_alloc)
$__internal_1_$__cuda_sm10x_tcgen05_guardrail_trap_phase_invalid_during_alloc:
[----:B------:R-:W-:Y:S05]  /*a600*/  BPT.TRAP 0x1 ;  /* 0x000000040000795c */ /* 0x000fea0000300000 */
[----:B------:R-:W-:-:S04]  /*a610*/  MOV R5, 0x0 ;  /* 0x0000000000057802 */ /* 0x000fc80000000f00 */
[----:B------:R-:W-:Y:S05]  /*a620*/  RET.REL.NODEC R4 `(_ZN7cutlass13device_kernelINS_4gemm6kernel13GemmUniversalIN4cute5tupleIJiiiiEEENS1_10collective13CollectiveMmaINS1_35MainloopSm100TmaUmmaWarpSpecializedILi13ELi2ELi4ENS5_IJNS4_1CILi8EEENSA_ILi1EEESC_EEEEENS5_IJNSA_ILi128EEESF_NSA_ILi64EEEEEENS_10bfloat16_tENS5_IJlSC_lEEESI_SJ_NS4_8TiledMMAINS4_8MMA_AtomIJNS4_26SM100_MMA_F16BF16_2x1SM_SSISI_SI_fLi128ELi128ELNS4_4UMMA5MajorE0ELSO_0ELNSN_7ScaleInE0ELSP_0EEEEEENS4_6LayoutINS5_IJSC_SC_SC_EEENS5_IJNSA_ILi0EEESU_SU_EEEEENS5_IJNS4_10UnderscoreESX_SX_EEEEENS4_18SM100_TMA_2SM_LOADENS4_14ComposedLayoutINS4_7SwizzleILi3ELi4ELi3EEENS4_18smem_ptr_flag_bitsILi16EEENSS_INS5_IJSB_SG_EEENS5_IJSG_SC_EEEEEEEvNS4_8identityENS4_28SM100_TMA_2SM_LOAD_MULTICASTES19_vS1A_EENS_8epilogue10collective18CollectiveEpilogueINS1D_23Sm100TmaWarpSpecializedILi4ELi2ELi16ELb1ELb0EEEJNS5_IJSG_SF_SG_EEENS5_IJNSS_ISG_SC_EENSS_INS5_IJNSA_ILi16EEENSA_ILi2EEEEEENS5_IJSC_SG_EEEEEEEESI_SJ_SI_SJ_NS1D_6fusion15FusionCallbacksIS1H_NS1Q_17LinearCombinationISI_fSI_fLNS_15FloatRoundStyleE2EEES1I_S1P_JEEENS4_5SM1004TMEM4LOAD26SM100_TMEM_LOAD_32dp32b16xENS4_13SM90_TMA_LOADENS11_INS12_ILi1ELi4ELi3EEES15_NSS_INS5_IJSB_S1K_EEENS5_IJS1K_SC_EEEEEEENS4_39AutoVectorizingCopyWithAssumedAlignmentILi128EEENS4_14SM90_TMA_STOREES25_S27_S27_EEEvvEEEEvNT_6ParamsE) ;  /* 0xffffff5804747950 */ /* 0x000fea0003c3ffff */
        .weak           $__internal_2_$__cuda_sm10x_tcgen05_guardrail_trap_unallocated_columns_being_dealloced
        .type           $__internal_2_$__cuda_sm10x_tcgen05_guardrail_trap_unallocated_columns_being_dealloced,@function
        .size           $__internal_2_$__cuda_sm10x_tcgen05_guardrail_trap_unallocated_columns_being_dealloced,(.L_x_225 - $__internal_2_$__cuda_sm10x_tcgen05_guardrail_trap_unallocated_columns_being_dealloced)
$__internal_2_$__cuda_sm10x_tcgen05_guardrail_trap_unallocated_columns_being_dealloced:
[----:B------:R-:W-:Y:S05]  /*a630*/  BPT.TRAP 0x1 ;  /* 0x000000040000795c */ /* 0x000fea0000300000 */
[----:B------:R-:W-:-:S04]  /*a640*/  HFMA2 R3, -RZ, RZ, 0, 0 ;  /* 0x00000000ff037431 */ /* 0x000fc800000001ff */
[----:B------:R-:W-:Y:S05]  /*a650*/  RET.REL.NODEC R2 `(_ZN7cutlass13device_kernelINS_4gemm6kernel13GemmUniversalIN4cute5tupleIJiiiiEEENS1_10collective13CollectiveMmaINS1_35MainloopSm100TmaUmmaWarpSpecializedILi13ELi2ELi4ENS5_IJNS4_1CILi8EEENSA_ILi1EEESC_EEEEENS5_IJNSA_ILi128EEESF_NSA_ILi64EEEEEENS_10bfloat16_tENS5_IJlSC_lEEESI_SJ_NS4_8TiledMMAINS4_8MMA_AtomIJNS4_26SM100_MMA_F16BF16_2x1SM_SSISI_SI_fLi128ELi128ELNS4_4UMMA5MajorE0ELSO_0ELNSN_7ScaleInE0ELSP_0EEEEEENS4_6LayoutINS5_IJSC_SC_SC_EEENS5_IJNSA_ILi0EEESU_SU_EEEEENS5_IJNS4_10UnderscoreESX_SX_EEEEENS4_18SM100_TMA_2SM_LOADENS4_14ComposedLayoutINS4_7SwizzleILi3ELi4ELi3EEENS4_18smem_ptr_flag_bitsILi16EEENSS_INS5_IJSB_SG_EEENS5_IJSG_SC_EEEEEEEvNS4_8identityENS4_28SM100_TMA_2SM_LOAD_MULTICASTES19_vS1A_EENS_8epilogue10collective18CollectiveEpilogueINS1D_23Sm100TmaWarpSpecializedILi4ELi2ELi16ELb1ELb0EEEJNS5_IJSG_SF_SG_EEENS5_IJNSS_ISG_SC_EENSS_INS5_IJNSA_ILi16EEENSA_ILi2EEEEEENS5_IJSC_SG_EEEEEEEESI_SJ_SI_SJ_NS1D_6fusion15FusionCallbacksIS1H_NS1Q_17LinearCombinationISI_fSI_fLNS_15FloatRoundStyleE2EEES1I_S1P_JEEENS4_5SM1004TMEM4LOAD26SM100_TMEM_LOAD_32dp32b16xENS4_13SM90_TMA_LOADENS11_INS12_ILi1ELi4ELi3EEES15_NSS_INS5_IJSB_S1K_EEENS5_IJS1K_SC_EEEEEEENS4_39AutoVectorizingCopyWithAssumedAlignmentILi128EEENS4_14SM90_TMA_STOREES25_S27_S27_EEEvvEEEEvNT_6ParamsE) ;  /* 0xffffff5802687950 */ /* 0x000fea0003c3ffff */
.L_x_224:
[----:B------:R-:W-:-:S00]  /*a660*/  BRA `(.L_x_224) ;  /* 0xfffffffc00fc7947 */ /* 0x000fc0000383ffff */
[----:B------:R-:W-:-:S00]  /*a670*/  NOP ;  /* 0x0000000000007918 */ /* 0x000fc00000000000 */
        /* <DEDUP_REMOVED lines=8> */
.L_x_225:


//--------------------- .nv.global.init           --------------------------
	.section	.nv.global.init,"aw",@progbits
.nv.global.init:
	.type		$str$27,@object
	.size		$str$27,($str$28 - $str$27)
$str$27:
        /*0000*/ 	.byte	0x28, 0x61, 0x64, 0x64, 0x72, 0x65, 0x73, 0x73, 0x20, 0x26, 0x20, 0x6d, 0x61, 0x73, 0x6b, 0x29
        /*0010*/ 	.byte	0x20, 0x3d, 0x3d, 0x20, 0x30, 0x00
	.type		$str$28,@object
	.size		$str$28,($str$26 - $str$28)
$str$28:
        /*0016*/ 	.byte	0x2f, 0x74, 0x6d, 0x70, 0x2f, 0x63, 0x75, 0x74, 0x6c, 0x61, 0x73, 0x73, 0x5f, 0x73, 0x77, 0x65
        /*0026*/ 	.byte	0x65, 0x70, 0x5f, 0x73, 0x72, 0x63, 0x2f, 0x69, 0x6e, 0x63, 0x6c, 0x75, 0x64, 0x65, 0x2f, 0x63
        /*0036*/ 	.byte	0x75, 0x74, 0x65, 0x2f, 0x70, 0x6f, 0x69, 0x6e, 0x74, 0x65, 0x72, 0x5f, 0x66, 0x6c, 0x61, 0x67
        /*0046*/ 	.byte	0x67, 0x65, 0x64, 0x2e, 0x68, 0x70, 0x70, 0x00
	.type		$str$26,@object
	.size		$str$26,($str$25 - $str$26)
$str$26:
        /*004e*/ 	.byte	0x2f, 0x74, 0x6d, 0x70, 0x2f, 0x63, 0x75, 0x74, 0x6c, 0x61, 0x73, 0x73, 0x5f, 0x73, 0x77, 0x65
        /*005e*/ 	.byte	0x65, 0x70, 0x5f, 0x73, 0x72, 0x63, 0x2f, 0x69, 0x6e, 0x63, 0x6c, 0x75, 0x64, 0x65, 0x2f, 0x63
        /*006e*/ 	.byte	0x75, 0x74, 0x65, 0x2f, 0x61, 0x74, 0x6f, 0x6d, 0x2f, 0x63, 0x6f, 0x70, 0x79, 0x5f, 0x74, 0x72
        /*007e*/ 	.byte	0x61, 0x69, 0x74, 0x73, 0x5f, 0x73, 0x6d, 0x31, 0x30, 0x30, 0x2e, 0x68, 0x70, 0x70, 0x00
	.type		$str$25,@object
	.size		$str$25,(__unnamed_1 - $str$25)
$str$25:
        /*008d*/ 	.byte	0x28, 0x28, 0x75, 0x69, 0x6e, 0x74, 0x33, 0x32, 0x5f, 0x74, 0x28, 0x74, 0x68, 0x72, 0x65, 0x61
        /*009d*/ 	.byte	0x64, 0x49, 0x64, 0x78, 0x2e, 0x78, 0x29, 0x20, 0x2f, 0x20, 0x33, 0x32, 0x29, 0x20, 0x25, 0x20
        /*00ad*/ 	.byte	0x34, 0x29, 0x20, 0x3d, 0x3d, 0x20, 0x28, 0x28, 0x28, 0x74, 0x6d, 0x65, 0x6d, 0x5f, 0x61, 0x64
        /*00bd*/ 	.byte	0x64, 0x72, 0x20, 0x3e, 0x3e, 0x20, 0x31, 0x36, 0x29, 0x20, 0x2f, 0x20, 0x33, 0x32, 0x29, 0x20
        /*00cd*/ 	.byte	0x25, 0x20, 0x34, 0x29, 0x00
	.type		__unnamed_1,@object
	.size		__unnamed_1,(__unnamed_2 - __unnamed_1)
__unnamed_1:
        /*00d2*/ 	.byte	0x61, 0x75, 0x74, 0x6f, 0x20, 0x63, 0x75, 0x74, 0x65, 0x3a, 0x3a, 0x61, 0x73, 0x5f, 0x70, 0x6f
        /* <DEDUP_REMOVED lines=24> */
        /*0262*/ 	.byte	0x43, 0x3c, 0x32, 0x30, 0x34, 0x38, 0x3e, 0x3e, 0x3e, 0x3e, 0x5d, 0x00
	.type		__unnamed_2,@object
	.size		__unnamed_2,(.L_2 - __unnamed_2)
__unnamed_2:
        /* <DEDUP_REMOVED lines=40> */
        /*04ee*/ 	.byte	0x3a, 0x3a, 0x43, 0x3c, 0x30, 0x3e, 0x3e, 0x3e, 0x3e, 0x5d, 0x00
.L_2:


//--------------------- .nv.shared._ZN7cutlass13device_kernelINS_4gemm6kernel13GemmUniversalIN4cute5tupleIJiiiiEEENS1_10collective13CollectiveMmaINS1_35MainloopSm100TmaUmmaWarpSpecializedILi13ELi2ELi4ENS5_IJNS4_1CILi8EEENSA_ILi1EEESC_EEEEENS5_IJNSA_ILi128EEESF_NSA_ILi64EEEEEENS_10bfloat16_tENS5_IJlSC_lEEESI_SJ_NS4_8TiledMMAINS4_8MMA_AtomIJNS4_26SM100_MMA_F16BF16_2x1SM_SSISI_SI_fLi128ELi128ELNS4_4UMMA5MajorE0ELSO_0ELNSN_7ScaleInE0ELSP_0EEEEEENS4_6LayoutINS5_IJSC_SC_SC_EEENS5_IJNSA_ILi0EEESU_SU_EEEEENS5_IJNS4_10UnderscoreESX_SX_EEEEENS4_18SM100_TMA_2SM_LOADENS4_14ComposedLayoutINS4_7SwizzleILi3ELi4ELi3EEENS4_18smem_ptr_flag_bitsILi16EEENSS_INS5_IJSB_SG_EEENS5_IJSG_SC_EEEEEEEvNS4_8identityENS4_28SM100_TMA_2SM_LOAD_MULTICASTES19_vS1A_EENS_8epilogue10collective18CollectiveEpilogueINS1D_23Sm100TmaWarpSpecializedILi4ELi2ELi16ELb1ELb0EEEJNS5_IJSG_SF_SG_EEENS5_IJNSS_ISG_SC_EENSS_INS5_IJNSA_ILi16EEENSA_ILi2EEEEEENS5_IJSC_SG_EEEEEEEESI_SJ_SI_SJ_NS1D_6fusion15FusionCallbacksIS1H_NS1Q_17LinearCombinationISI_fSI_fLNS_15FloatRoundStyleE2EEES1I_S1P_JEEENS4_5SM1004TMEM4LOAD26SM100_TMEM_LOAD_32dp32b16xENS4_13SM90_TMA_LOADENS11_INS12_ILi1ELi4ELi3EEES15_NSS_INS5_IJSB_S1K_EEENS5_IJS1K_SC_EEEEEEENS4_39AutoVectorizingCopyWithAssumedAlignmentILi128EEENS4_14SM90_TMA_STOREES25_S27_S27_EEEvvEEEEvNT_6ParamsE --------------------------
	.section	.nv.shared._ZN7cutlass13device_kernelINS_4gemm6kernel13GemmUniversalIN4cute5tupleIJiiiiEEENS1_10collective13CollectiveMmaINS1_35MainloopSm100TmaUmmaWarpSpecializedILi13ELi2ELi4ENS5_IJNS4_1CILi8EEENSA_ILi1EEESC_EEEEENS5_IJNSA_ILi128EEESF_NSA_ILi64EEEEEENS_10bfloat16_tENS5_IJlSC_lEEESI_SJ_NS4_8TiledMMAINS4_8MMA_AtomIJNS4_26SM100_MMA_F16BF16_2x1SM_SSISI_SI_fLi128ELi128ELNS4_4UMMA5MajorE0ELSO_0ELNSN_7ScaleInE0ELSP_0EEEEEENS4_6LayoutINS5_IJSC_SC_SC_EEENS5_IJNSA_ILi0EEESU_SU_EEEEENS5_IJNS4_10UnderscoreESX_SX_EEEEENS4_18SM100_TMA_2SM_LOADENS4_14ComposedLayoutINS4_7SwizzleILi3ELi4ELi3EEENS4_18smem_ptr_flag_bitsILi16EEENSS_INS5_IJSB_SG_EEENS5_IJSG_SC_EEEEEEEvNS4_8identityENS4_28SM100_TMA_2SM_LOAD_MULTICASTES19_vS1A_EENS_8epilogue10collective18CollectiveEpilogueINS1D_23Sm100TmaWarpSpecializedILi4ELi2ELi16ELb1ELb0EEEJNS5_IJSG_SF_SG_EEENS5_IJNSS_ISG_SC_EENSS_INS5_IJNSA_ILi16EEENSA_ILi2EEEEEENS5_IJSC_SG_EEEEEEEESI_SJ_SI_SJ_NS1D_6fusion15FusionCallbacksIS1H_NS1Q_17LinearCombinationISI_fSI_fLNS_15FloatRoundStyleE2EEES1I_S1P_JEEENS4_5SM1004TMEM4LOAD26SM100_TMEM_LOAD_32dp32b16xENS4_13SM90_TMA_LOADENS11_INS12_ILi1ELi4ELi3EEES15_NSS_INS5_IJSB_S1K_EEENS5_IJS1K_SC_EEEEEEENS4_39AutoVectorizingCopyWithAssumedAlignmentILi128EEENS4_14SM90_TMA_STOREES25_S27_S27_EEEvvEEEEvNT_6ParamsE,"aw",@nobits
	.sectionflags	@""
	.align	16
	.zero		1024


//--------------------- .nv.shared.reserved.0     --------------------------
	.section	.nv.shared.reserved.0,"aw",@nobits
	.weak		__nv_reservedSMEM_offset_0_alias
	.size		__nv_reservedSMEM_offset_0_alias, 0, 64
	.other		__nv_reservedSMEM_offset_0_alias,@"STO_CUDA_RESERVED_SHARED STV_DEFAULT"
__nv_reservedSMEM_offset_0_alias:
	.zero		0
.nv.shared.reserved.0:
	.zero		64
	.weak		__nv_reservedSMEM_tcgen05_partition
	.type		__nv_reservedSMEM_tcgen05_partition,@object
	.size		__nv_reservedSMEM_tcgen05_partition,(.L_0 - __nv_reservedSMEM_tcgen05_partition)
__nv_reservedSMEM_tcgen05_partition:
	.zero		32
.L_0:


//--------------------- .nv.global                --------------------------
	.section	.nv.global,"aw",@nobits
.nv.global:
	.type		_ZN40_INTERNAL_5cc9d30d_4_k_cu_2a93d22b_358414cute1_E,@object
	.size		_ZN40_INTERNAL_5cc9d30d_4_k_cu_2a93d22b_358414cute1_E,(_ZN40_INTERNAL_5cc9d30d_4_k_cu_2a93d22b_358414cuda3std3__45__cpo6cbeginE - _ZN40_INTERNAL_5cc9d30d_4_k_cu_2a93d22b_358414cute1_E)
_ZN40_INTERNAL_5cc9d30d_4_k_cu_2a93d22b_358414cute1_E:
	.zero		1
	.type		_ZN40_INTERNAL_5cc9d30d_4_k_cu_2a93d22b_358414cuda3std3__45__cpo6cbeginE,@object
	.size		_ZN40_INTERNAL_5cc9d30d_4_k_cu_2a93d22b_358414cuda3std3__45__cpo6cbeginE,(_ZN40_INTERNAL_5cc9d30d_4_k_cu_2a93d22b_358414cuda3std3__48in_placeE - _ZN40_INTERNAL_5cc9d30d_4_k_cu_2a93d22b_358414cuda3std3__45__cpo6cbeginE)
_ZN40_INTERNAL_5cc9d30d_4_k_cu_2a93d22b_358414cuda3std3__45__cpo6cbeginE:
	.zero		1
	.type		_ZN40_INTERNAL_5cc9d30d_4_k_cu_2a93d22b_358414cuda3std3__48in_placeE,@object
	.size		_ZN40_INTERNAL_5cc9d30d_4_k_cu_2a93d22b_358414cuda3std3__48in_placeE,(_ZN40_INTERNAL_5cc9d30d_4_k_cu_2a93d22b_358414cuda3std6ranges3__45__cpo9iter_moveE - _ZN40_INTERNAL_5cc9d30d_4_k_cu_2a93d22b_358414cuda3std3__48in_placeE)
_ZN40_INTERNAL_5cc9d30d_4_k_cu_2a93d22b_358414cuda3std3__48in_placeE:
	.zero		1
	.type		_ZN40_INTERNAL_5cc9d30d_4_k_cu_2a93d22b_358414cuda3std6ranges3__45__cpo9iter_moveE,@object
	.size		_ZN40_INTERNAL_5cc9d30d_4_k_cu_2a93d22b_358414cuda3std6ranges3__45__cpo9iter_moveE,(_ZN40_INTERNAL_5cc9d30d_4_k_cu_2a93d22b_358414cuda3std3__45__cpo5beginE - _ZN40_INTERNAL_5cc9d30d_4_k_cu_2a93d22b_358414cuda3std6ranges3__45__cpo9iter_moveE)
_ZN40_INTERNAL_5cc9d30d_4_k_cu_2a93d22b_358414cuda3std6ranges3__45__cpo9iter_moveE:
	.zero		1
	.type		_ZN40_INTERNAL_5cc9d30d_4_k_cu_2a93d22b_358414cuda3std3__45__cpo5beginE,@object
	.size		_ZN40_INTERNAL_5cc9d30d_4_k_cu_2a93d22b_358414cuda3std3__45__cpo5beginE,(_ZN40_INTERNAL_5cc9d30d_4_k_cu_2a93d22b_358414cuda3std3__442_GLOBAL__N__5cc9d30d_4_k_cu_2a93d22b_358416ignoreE - _ZN40_INTERNAL_5cc9d30d_4_k_cu_2a93d22b_358414cuda3std3__45__cpo5beginE)
_ZN40_INTERNAL_5cc9d30d_4_k_cu_2a93d22b_358414cuda3std3__45__cpo5beginE:
	.zero		1
	.type		_ZN40_INTERNAL_5cc9d30d_4_k_cu_2a93d22b_358414cuda3std3__442_GLOBAL__N__5cc9d30d_4_k_cu_2a93d22b_358416ignoreE,@object
	.size		_ZN40_INTERNAL_5cc9d30d_4_k_cu_2a93d22b_358414cuda3std3__442_GLOBAL__N__5cc9d30d_4_k_cu_2a93d22b_358416ignoreE,(_ZN40_INTERNAL_5cc9d30d_4_k_cu_2a93d22b_358414cute7productE - _ZN40_INTERNAL_5cc9d30d_4_k_cu_2a93d22b_358414cuda3std3__442_GLOBAL__N__5cc9d30d_4_k_cu_2a93d22b_358416ignoreE)
_ZN40_INTERNAL_5cc9d30d_4_k_cu_2a93d22b_358414cuda3std3__442_GLOBAL__N__5cc9d30d_4_k_cu_2a93d22b_358416ignoreE:
	.zero		1
	.type		_ZN40_INTERNAL_5cc9d30d_4_k_cu_2a93d22b_358414cute7productE,@object
	.size		_ZN40_INTERNAL_5cc9d30d_4_k_cu_2a93d22b_358414cute7productE,(_ZN40_INTERNAL_5cc9d30d_4_k_cu_2a93d22b_358414cuda3std3__45__cpo3endE - _ZN40_INTERNAL_5cc9d30d_4_k_cu_2a93d22b_358414cute7productE)
_ZN40_INTERNAL_5cc9d30d_4_k_cu_2a93d22b_358414cute7productE:
	.zero		1
	.type		_ZN40_INTERNAL_5cc9d30d_4_k_cu_2a93d22b_358414cuda3std3__45__cpo3endE,@object
	.size		_ZN40_INTERNAL_5cc9d30d_4_k_cu_2a93d22b_358414cuda3std3__45__cpo3endE,(_ZN40_INTERNAL_5cc9d30d_4_k_cu_2a93d22b_358414cuda3std3__419piecewise_constructE - _ZN40_INTERNAL_5cc9d30d_4_k_cu_2a93d22b_358414cuda3std3__45__cpo3endE)
_ZN40_INTERNAL_5cc9d30d_4_k_cu_2a93d22b_358414cuda3std3__45__cpo3endE:
	.zero		1
	.type		_ZN40_INTERNAL_5cc9d30d_4_k_cu_2a93d22b_358414cuda3std3__419piecewise_constructE,@object
	.size		_ZN40_INTERNAL_5cc9d30d_4_k_cu_2a93d22b_358414cuda3std3__419piecewise_constructE,(_ZN40_INTERNAL_5cc9d30d_4_k_cu_2a93d22b_358414cuda3std3__45__cpo4cendE - _ZN40_INTERNAL_5cc9d30d_4_k_cu_2a93d22b_358414cuda3std3__419piecewise_constructE)
_ZN40_INTERNAL_5cc9d30d_4_k_cu_2a93d22b_358414cuda3std3__419piecewise_constructE:
	.zero		1
	.type		_ZN40_INTERNAL_5cc9d30d_4_k_cu_2a93d22b_358414cuda3std3__45__cpo4cendE,@object
	.size		_ZN40_INTERNAL_5cc9d30d_4_k_cu_2a93d22b_358414cuda3std3__45__cpo4cendE,(_ZN40_INTERNAL_5cc9d30d_4_k_cu_2a93d22b_358414cuda3std6ranges3__45__cpo4swapE - _ZN40_INTERNAL_5cc9d30d_4_k_cu_2a93d22b_358414cuda3std3__45__cpo4cendE)
_ZN40_INTERNAL_5cc9d30d_4_k_cu_2a93d22b_358414cuda3std3__45__cpo4cendE:
	.zero		1
	.type		_ZN40_INTERNAL_5cc9d30d_4_k_cu_2a93d22b_358414cuda3std6ranges3__45__cpo4swapE,@object
	.size		_ZN40_INTERNAL_5cc9d30d_4_k_cu_2a93d22b_358414cuda3std6ranges3__45__cpo4swapE,(.L_10 - _ZN40_INTERNAL_5cc9d30d_4_k_cu_2a93d22b_358414cuda3std6ranges3__45__cpo4swapE)
_ZN40_INTERNAL_5cc9d30d_4_k_cu_2a93d22b_358414cuda3std6ranges3__45__cpo4swapE:
	.zero		1
.L_10:


//--------------------- .nv.constant0._ZN7cutlass13device_kernelINS_4gemm6kernel13GemmUniversalIN4cute5tupleIJiiiiEEENS1_10collective13CollectiveMmaINS1_35MainloopSm100TmaUmmaWarpSpecializedILi13ELi2ELi4ENS5_IJNS4_1CILi8EEENSA_ILi1EEESC_EEEEENS5_IJNSA_ILi128EEESF_NSA_ILi64EEEEEENS_10bfloat16_tENS5_IJlSC_lEEESI_SJ_NS4_8TiledMMAINS4_8MMA_AtomIJNS4_26SM100_MMA_F16BF16_2x1SM_SSISI_SI_fLi128ELi128ELNS4_4UMMA5MajorE0ELSO_0ELNSN_7ScaleInE0ELSP_0EEEEEENS4_6LayoutINS5_IJSC_SC_SC_EEENS5_IJNSA_ILi0EEESU_SU_EEEEENS5_IJNS4_10UnderscoreESX_SX_EEEEENS4_18SM100_TMA_2SM_LOADENS4_14ComposedLayoutINS4_7SwizzleILi3ELi4ELi3EEENS4_18smem_ptr_flag_bitsILi16EEENSS_INS5_IJSB_SG_EEENS5_IJSG_SC_EEEEEEEvNS4_8identityENS4_28SM100_TMA_2SM_LOAD_MULTICASTES19_vS1A_EENS_8epilogue10collective18CollectiveEpilogueINS1D_23Sm100TmaWarpSpecializedILi4ELi2ELi16ELb1ELb0EEEJNS5_IJSG_SF_SG_EEENS5_IJNSS_ISG_SC_EENSS_INS5_IJNSA_ILi16EEENSA_ILi2EEEEEENS5_IJSC_SG_EEEEEEEESI_SJ_SI_SJ_NS1D_6fusion15FusionCallbacksIS1H_NS1Q_17LinearCombinationISI_fSI_fLNS_15FloatRoundStyleE2EEES1I_S1P_JEEENS4_5SM1004TMEM4LOAD26SM100_TMEM_LOAD_32dp32b16xENS4_13SM90_TMA_LOADENS11_INS12_ILi1ELi4ELi3EEES15_NSS_INS5_IJSB_S1K_EEENS5_IJS1K_SC_EEEEEEENS4_39AutoVectorizingCopyWithAssumedAlignmentILi128EEENS4_14SM90_TMA_STOREES25_S27_S27_EEEvvEEEEvNT_6ParamsE --------------------------
	.section	.nv.constant0._ZN7cutlass13device_kernelINS_4gemm6kernel13GemmUniversalIN4cute5tupleIJiiiiEEENS1_10collective13CollectiveMmaINS1_35MainloopSm100TmaUmmaWarpSpecializedILi13ELi2ELi4ENS5_IJNS4_1CILi8EEENSA_ILi1EEESC_EEEEENS5_IJNSA_ILi128EEESF_NSA_ILi64EEEEEENS_10bfloat16_tENS5_IJlSC_lEEESI_SJ_NS4_8TiledMMAINS4_8MMA_AtomIJNS4_26SM100_MMA_F16BF16_2x1SM_SSISI_SI_fLi128ELi128ELNS4_4UMMA5MajorE0ELSO_0ELNSN_7ScaleInE0ELSP_0EEEEEENS4_6LayoutINS5_IJSC_SC_SC_EEENS5_IJNSA_ILi0EEESU_SU_EEEEENS5_IJNS4_10UnderscoreESX_SX_EEEEENS4_18SM100_TMA_2SM_LOADENS4_14ComposedLayoutINS4_7SwizzleILi3ELi4ELi3EEENS4_18smem_ptr_flag_bitsILi16EEENSS_INS5_IJSB_SG_EEENS5_IJSG_SC_EEEEEEEvNS4_8identityENS4_28SM100_TMA_2SM_LOAD_MULTICASTES19_vS1A_EENS_8epilogue10collective18CollectiveEpilogueINS1D_23Sm100TmaWarpSpecializedILi4ELi2ELi16ELb1ELb0EEEJNS5_IJSG_SF_SG_EEENS5_IJNSS_ISG_SC_EENSS_INS5_IJNSA_ILi16EEENSA_ILi2EEEEEENS5_IJSC_SG_EEEEEEEESI_SJ_SI_SJ_NS1D_6fusion15FusionCallbacksIS1H_NS1Q_17LinearCombinationISI_fSI_fLNS_15FloatRoundStyleE2EEES1I_S1P_JEEENS4_5SM1004TMEM4LOAD26SM100_TMEM_LOAD_32dp32b16xENS4_13SM90_TMA_LOADENS11_INS12_ILi1ELi4ELi3EEES15_NSS_INS5_IJSB_S1K_EEENS5_IJS1K_SC_EEEEEEENS4_39AutoVectorizingCopyWithAssumedAlignmentILi128EEENS4_14SM90_TMA_STOREES25_S27_S27_EEEvvEEEEvNT_6ParamsE,"a",@progbits
	.sectionflags	@""
	.align	4
.nv.constant0._ZN7cutlass13device_kernelINS_4gemm6kernel13GemmUniversalIN4cute5tupleIJiiiiEEENS1_10collective13CollectiveMmaINS1_35MainloopSm100TmaUmmaWarpSpecializedILi13ELi2ELi4ENS5_IJNS4_1CILi8EEENSA_ILi1EEESC_EEEEENS5_IJNSA_ILi128EEESF_NSA_ILi64EEEEEENS_10bfloat16_tENS5_IJlSC_lEEESI_SJ_NS4_8TiledMMAINS4_8MMA_AtomIJNS4_26SM100_MMA_F16BF16_2x1SM_SSISI_SI_fLi128ELi128ELNS4_4UMMA5MajorE0ELSO_0ELNSN_7ScaleInE0ELSP_0EEEEEENS4_6LayoutINS5_IJSC_SC_SC_EEENS5_IJNSA_ILi0EEESU_SU_EEEEENS5_IJNS4_10UnderscoreESX_SX_EEEEENS4_18SM100_TMA_2SM_LOADENS4_14ComposedLayoutINS4_7SwizzleILi3ELi4ELi3EEENS4_18smem_ptr_flag_bitsILi16EEENSS_INS5_IJSB_SG_EEENS5_IJSG_SC_EEEEEEEvNS4_8identityENS4_28SM100_TMA_2SM_LOAD_MULTICASTES19_vS1A_EENS_8epilogue10collective18CollectiveEpilogueINS1D_23Sm100TmaWarpSpecializedILi4ELi2ELi16ELb1ELb0EEEJNS5_IJSG_SF_SG_EEENS5_IJNSS_ISG_SC_EENSS_INS5_IJNSA_ILi16EEENSA_ILi2EEEEEENS5_IJSC_SG_EEEEEEEESI_SJ_SI_SJ_NS1D_6fusion15FusionCallbacksIS1H_NS1Q_17LinearCombinationISI_fSI_fLNS_15FloatRoundStyleE2EEES1I_S1P_JEEENS4_5SM1004TMEM4LOAD26SM100_TMEM_LOAD_32dp32b16xENS4_13SM90_TMA_LOADENS11_INS12_ILi1ELi4ELi3EEES15_NSS_INS5_IJSB_S1K_EEENS5_IJS1K_SC_EEEEEEENS4_39AutoVectorizingCopyWithAssumedAlignmentILi128EEENS4_14SM90_TMA_STOREES25_S27_S27_EEEvvEEEEvNT_6ParamsE:
	.zero		2944


//--------------------- SYMBOLS --------------------------

	.type		.nv.reservedSmem.offset0,@object
	.size		.nv.reservedSmem.offset0,0x4
	.type		.nv.reservedSmem.cap,@object
	.size		.nv.reservedSmem.cap,0x4
	.type		__assertfail,@function
